	.headerflags	@"EF_CUDA_TEXMODE_UNIFIED EF_CUDA_64BIT_ADDRESS EF_CUDA_SM86 EF_CUDA_VIRTUAL_SM(EF_CUDA_SM86)"
	.elftype	@"ET_EXEC"


//--------------------- .nv.info                  --------------------------
	.section	.nv.info,"",@"SHT_CUDA_INFO"
	.align	4


	//----- nvinfo : EIATTR_REGCOUNT
	.align		4
        /*0000*/ 	.byte	0x04, 0x2f
        /*0002*/ 	.short	(.L_1 - .L_0)
	.align		4
.L_0:
        /*0004*/ 	.word	index@(recompute_w_u_fwd_kernel)
        /*0008*/ 	.word	0x00000044


	//----- nvinfo : EIATTR_MAX_STACK_SIZE
	.align		4
.L_1:
        /*000c*/ 	.byte	0x04, 0x23
        /*000e*/ 	.short	(.L_3 - .L_2)
	.align		4
.L_2:
        /*0010*/ 	.word	index@(recompute_w_u_fwd_kernel)
        /*0014*/ 	.word	0x00000000


	//----- nvinfo : EIATTR_MIN_STACK_SIZE
	.align		4
.L_3:
        /*0018*/ 	.byte	0x04, 0x12
        /*001a*/ 	.short	(.L_5 - .L_4)
	.align		4
.L_4:
        /*001c*/ 	.word	index@(recompute_w_u_fwd_kernel)
        /*0020*/ 	.word	0x00000000


	//----- nvinfo : EIATTR_FRAME_SIZE
	.align		4
.L_5:
        /*0024*/ 	.byte	0x04, 0x11
        /*0026*/ 	.short	(.L_7 - .L_6)
	.align		4
.L_6:
        /*0028*/ 	.word	index@(recompute_w_u_fwd_kernel)
        /*002c*/ 	.word	0x00000000
.L_7:


//--------------------- .nv.info.recompute_w_u_fwd_kernel --------------------------
	.section	.nv.info.recompute_w_u_fwd_kernel,"",@"SHT_CUDA_INFO"
	.align	4


	//----- nvinfo : EIATTR_CUDA_API_VERSION
	.align		4
        /*0000*/ 	.byte	0x04, 0x37
        /*0002*/ 	.short	(.L_9 - .L_8)
.L_8:
        /*0004*/ 	.word	0x0000007b


	//----- nvinfo : EIATTR_SW2861232_WAR
	.align		4
.L_9:
        /*0008*/ 	.byte	0x01, 0x35
	.zero		2


	//----- nvinfo : EIATTR_PARAM_CBANK
	.align		4
        /*000c*/ 	.byte	0x04, 0x0a
        /*000e*/ 	.short	(.L_11 - .L_10)
	.align		4
.L_10:
        /*0010*/ 	.word	index@(.nv.constant0.recompute_w_u_fwd_kernel)
        /*0014*/ 	.short	0x0160
        /*0016*/ 	.short	0x0044


	//----- nvinfo : EIATTR_CBANK_PARAM_SIZE
	.align		4
.L_11:
        /*0018*/ 	.byte	0x03, 0x19
        /*001a*/ 	.short	0x0044


	//----- nvinfo : EIATTR_KPARAM_INFO
	.align		4
        /*001c*/ 	.byte	0x04, 0x17
        /*001e*/ 	.short	(.L_13 - .L_12)
.L_12:
        /*0020*/ 	.word	0x00000000
        /*0024*/ 	.short	0x0008
        /*0026*/ 	.short	0x0040
        /*0028*/ 	.byte	0x00, 0xf0, 0x11, 0x00


	//----- nvinfo : EIATTR_KPARAM_INFO
	.align		4
.L_13:
        /*002c*/ 	.byte	0x04, 0x17
        /*002e*/ 	.short	(.L_15 - .L_14)
.L_14:
        /*0030*/ 	.word	0x00000000
        /*0034*/ 	.short	0x0007
        /*0036*/ 	.short	0x0038
        /*0038*/ 	.byte	0x00, 0xf0, 0x21, 0x00


	//----- nvinfo : EIATTR_KPARAM_INFO
	.align		4
.L_15:
        /*003c*/ 	.byte	0x04, 0x17
        /*003e*/ 	.short	(.L_17 - .L_16)
.L_16:
        /*0040*/ 	.word	0x00000000
        /*0044*/ 	.short	0x0006
        /*0046*/ 	.short	0x0030
        /*0048*/ 	.byte	0x00, 0xf0, 0x21, 0x00


	//----- nvinfo : EIATTR_KPARAM_INFO
	.align		4
.L_17:
        /*004c*/ 	.byte	0x04, 0x17
        /*004e*/ 	.short	(.L_19 - .L_18)
.L_18:
        /*0050*/ 	.word	0x00000000
        /*0054*/ 	.short	0x0005
        /*0056*/ 	.short	0x0028
        /*0058*/ 	.byte	0x00, 0xf0, 0x21, 0x00


	//----- nvinfo : EIATTR_KPARAM_INFO
	.align		4
.L_19:
        /*005c*/ 	.byte	0x04, 0x17
        /*005e*/ 	.short	(.L_21 - .L_20)
.L_20:
        /*0060*/ 	.word	0x00000000
        /*0064*/ 	.short	0x0004
        /*0066*/ 	.short	0x0020
        /*0068*/ 	.byte	0x00, 0xf0, 0x21, 0x00


	//----- nvinfo : EIATTR_KPARAM_INFO
	.align		4
.L_21:
        /*006c*/ 	.byte	0x04, 0x17
        /*006e*/ 	.short	(.L_23 - .L_22)
.L_22:
        /*0070*/ 	.word	0x00000000
        /*0074*/ 	.short	0x0003
        /*0076*/ 	.short	0x0018
        /*0078*/ 	.byte	0x00, 0xf0, 0x21, 0x00


	//----- nvinfo : EIATTR_KPARAM_INFO
	.align		4
.L_23:
        /*007c*/ 	.byte	0x04, 0x17
        /*007e*/ 	.short	(.L_25 - .L_24)
.L_24:
        /*0080*/ 	.word	0x00000000
        /*0084*/ 	.short	0x0002
        /*0086*/ 	.short	0x0010
        /*0088*/ 	.byte	0x00, 0xf0, 0x21, 0x00


	//----- nvinfo : EIATTR_KPARAM_INFO
	.align		4
.L_25:
        /*008c*/ 	.byte	0x04, 0x17
        /*008e*/ 	.short	(.L_27 - .L_26)
.L_26:
        /*0090*/ 	.word	0x00000000
        /*0094*/ 	.short	0x0001
        /*0096*/ 	.short	0x0008
        /*0098*/ 	.byte	0x00, 0xf0, 0x21, 0x00


	//----- nvinfo : EIATTR_KPARAM_INFO
	.align		4
.L_27:
        /*009c*/ 	.byte	0x04, 0x17
        /*009e*/ 	.short	(.L_29 - .L_28)
.L_28:
        /*00a0*/ 	.word	0x00000000
        /*00a4*/ 	.short	0x0000
        /*00a6*/ 	.short	0x0000
        /*00a8*/ 	.byte	0x00, 0xf0, 0x21, 0x00


	//----- nvinfo : EIATTR_MAXREG_COUNT
	.align		4
.L_29:
        /*00ac*/ 	.byte	0x03, 0x1b
        /*00ae*/ 	.short	0x00ff


	//----- nvinfo : EIATTR_EXIT_INSTR_OFFSETS
	.align		4
        /*00b0*/ 	.byte	0x04, 0x1c
        /*00b2*/ 	.short	(.L_31 - .L_30)


	//   ....[0]....
.L_30:
        /*00b4*/ 	.word	0x00004300


	//----- nvinfo : EIATTR_MAX_THREADS
	.align		4
.L_31:
        /*00b8*/ 	.byte	0x04, 0x05
        /*00ba*/ 	.short	(.L_33 - .L_32)
.L_32:
        /*00bc*/ 	.word	0x00000080
        /*00c0*/ 	.word	0x00000001
        /*00c4*/ 	.word	0x00000001
.L_33:


//--------------------- .nv.rel.action            --------------------------
	.section	.nv.rel.action,"",@"SHT_CUDA_RELOCINFO"
	.align	8
	.sectionentsize	8
        /*0000*/ 	.byte	0x73, 0x00, 0x00, 0x00, 0x00, 0x00, 0x00, 0x00, 0x00, 0x00, 0x00, 0x11, 0x25, 0x00, 0x05, 0x36


//--------------------- .nv.constant0.recompute_w_u_fwd_kernel --------------------------
	.section	.nv.constant0.recompute_w_u_fwd_kernel,"a",@progbits
	.align	4
.nv.constant0.recompute_w_u_fwd_kernel:
	.zero		420


//--------------------- .text.recompute_w_u_fwd_kernel --------------------------
	.section	.text.recompute_w_u_fwd_kernel,"ax",@progbits
	.sectionflags	@"SHF_BARRIERS=1"
	.sectioninfo	@"SHI_REGISTERS=68"
	.align	128
        .global         recompute_w_u_fwd_kernel
        .type           recompute_w_u_fwd_kernel,@function
        .size           recompute_w_u_fwd_kernel,(.L_x_1 - recompute_w_u_fwd_kernel)
        .other          recompute_w_u_fwd_kernel,@"STO_CUDA_ENTRY STV_DEFAULT"
recompute_w_u_fwd_kernel:
.text.recompute_w_u_fwd_kernel:
[----:B------:R-:W-:-:S02]  /*0000*/  IMAD.MOV.U32 R1, RZ, RZ, c[0x0][0x28] ;  /* 0x00000a00ff017624 */ /* 0x000fc400078e00ff */
[----:B------:R-:W1:Y:S01]  /*0010*/  S2R R2, SR_CTAID.X ;  /* 0x0000000000027919 */ /* 0x000e620000002500 */
[----:B------:R-:W-:Y:S01]  /*0020*/  IMAD.MOV.U32 R5, RZ, RZ, 0x4 ;  /* 0x00000004ff057424 */ /* 0x000fe200078e00ff */
[----:B------:R-:W-:Y:S01]  /*0030*/  ULDC.64 UR4, c[0x0][0x118] ;  /* 0x0000460000047ab9 */ /* 0x000fe20000000a00 */
[----:B-1----:R-:W-:-:S04]  /*0040*/  IMAD.SHL.U32 R2, R2, 0x2, RZ ;  /* 0x0000000202027824 */ /* 0x002fc800078e00ff */
[----:B------:R-:W-:-:S05]  /*0050*/  IMAD.WIDE R2, R2, R5, c[0x0][0x198] ;  /* 0x0000660002027625 */ /* 0x000fca00078e0205 */
[----:B------:R-:W2:Y:S04]  /*0060*/  LDG.E R4, [R2.64] ;  /* 0x0000000402047981 */ /* 0x000ea8000c1e1900 */
[----:B------:R-:W3:Y:S04]  /*0070*/  LDG.E R7, [R2.64+0x4] ;  /* 0x0000040402077981 */ /* 0x000ee8000c1e1900 */
[----:B------:R-:W1:Y:S04]  /*0080*/  S2R R15, SR_CTAID.Y ;  /* 0x00000000000f7919 */ /* 0x000e680000002600 */
[----:B------:R-:W4:Y:S01]  /*0090*/  S2R R51, SR_TID.X ;  /* 0x0000000000337919 */ /* 0x000f220000002100 */
[----:B--2---:R-:W-:-:S05]  /*00a0*/  IMAD.WIDE R4, R4, R5, c[0x0][0x190] ;  /* 0x0000640004047625 */ /* 0x004fca00078e0205 */
[----:B------:R4:W2:Y:S04]  /*00b0*/  LDG.E R10, [R4.64] ;  /* 0x00000004040a7981 */ /* 0x0008a8000c1e1900 */
[----:B------:R4:W2:Y:S01]  /*00c0*/  LDG.E R17, [R4.64+0x4] ;  /* 0x0000040404117981 */ /* 0x0008a2000c1e1900 */
[----:B-1----:R-:W-:Y:S01]  /*00d0*/  SHF.R.S32.HI R0, RZ, 0x1f, R15 ;  /* 0x0000001fff007819 */ /* 0x002fe2000001140f */
[----:B---3--:R-:W-:Y:S01]  /*00e0*/  IMAD.SHL.U32 R21, R7, 0x40, RZ ;  /* 0x0000004007157824 */ /* 0x008fe200078e00ff */
[----:B----4-:R-:W-:Y:S01]  /*00f0*/  SHF.R.U32.HI R9, RZ, 0x3, R51 ;  /* 0x00000003ff097819 */ /* 0x010fe20000011633 */
[----:B------:R-:W-:Y:S01]  /*0100*/  IMAD.MOV.U32 R3, RZ, RZ, 0x2 ;  /* 0x00000002ff037424 */ /* 0x000fe200078e00ff */
[----:B------:R-:W-:Y:S01]  /*0110*/  LEA.HI R6, R0, R15, RZ, 0x4 ;  /* 0x0000000f00067211 */ /* 0x000fe200078f20ff */
[----:B------:R-:W-:Y:S01]  /*0120*/  IMAD.SHL.U32 R0, R51, 0x8, RZ ;  /* 0x0000000833007824 */ /* 0x000fe200078e00ff */
[----:B------:R-:W-:-:S02]  /*0130*/  SGXT.U32 R2, R9, 0x4 ;  /* 0x000000040902781a */ /* 0x000fc40000000000 */
[----:B------:R-:W-:Y:S02]  /*0140*/  LOP3.LUT R6, R6, 0xfffffff0, RZ, 0xc0, !PT ;  /* 0xfffffff006067812 */ /* 0x000fe400078ec0ff */
[----:B------:R-:W-:Y:S02]  /*0150*/  LOP3.LUT R8, R0, 0x38, RZ, 0xc0, !PT ;  /* 0x0000003800087812 */ /* 0x000fe400078ec0ff */
[----:B------:R-:W-:Y:S01]  /*0160*/  LOP3.LUT R39, R21, R2, RZ, 0xfc, !PT ;  /* 0x0000000215277212 */ /* 0x000fe200078efcff */
[----:B------:R-:W-:Y:S01]  /*0170*/  IMAD.IADD R15, R15, 0x1, -R6 ;  /* 0x000000010f0f7824 */ /* 0x000fe200078e0a06 */
[C-C-:B------:R-:W-:Y:S01]  /*0180*/  LOP3.LUT R37, R21.reuse, 0x10, R2.reuse, 0xfe, !PT ;  /* 0x0000001015257812 */ /* 0x140fe200078efe02 */
[----:B------:R-:W-:Y:S01]  /*0190*/  IMAD.WIDE.U32 R4, R8, 0x2, RZ ;  /* 0x0000000208047825 */ /* 0x000fe200078e00ff */
[C-C-:B------:R-:W-:Y:S02]  /*01a0*/  LOP3.LUT R11, R21.reuse, 0x20, R2.reuse, 0xfe, !PT ;  /* 0x00000020150b7812 */ /* 0x140fe400078efe02 */
[----:B------:R-:W-:Y:S01]  /*01b0*/  LOP3.LUT R13, R21, 0x30, R2, 0xfe, !PT ;  /* 0x00000030150d7812 */ /* 0x000fe200078efe02 */
[----:B------:R-:W-:Y:S01]  /*01c0*/  IMAD.SHL.U32 R33, R39, 0x800, RZ ;  /* 0x0000080027217824 */ /* 0x000fe200078e00ff */
[----:B------:R-:W-:Y:S01]  /*01d0*/  SHF.R.S32.HI R50, RZ, 0x1f, R21 ;  /* 0x0000001fff327819 */ /* 0x000fe20000011415 */
[----:B------:R-:W-:Y:S01]  /*01e0*/  IMAD.SHL.U32 R23, R37, 0x800, RZ ;  /* 0x0000080025177824 */ /* 0x000fe200078e00ff */
[----:B------:R-:W-:Y:S01]  /*01f0*/  SHF.R.U32.HI R16, RZ, 0x2, R51 ;  /* 0x00000002ff107819 */ /* 0x000fe20000011633 */
[----:B------:R-:W-:Y:S01]  /*0200*/  IMAD.SHL.U32 R19, R11, 0x800, RZ ;  /* 0x000008000b137824 */ /* 0x000fe200078e00ff */
[--C-:B------:R-:W-:Y:S01]  /*0210*/  SHF.L.U64.HI R35, R39, 0xb, R50.reuse ;  /* 0x0000000b27237819 */ /* 0x100fe20000010232 */
[----:B------:R-:W-:Y:S01]  /*0220*/  IMAD.SHL.U32 R29, R13, 0x800, RZ ;  /* 0x000008000d1d7824 */ /* 0x000fe200078e00ff */
[----:B------:R-:W-:-:S02]  /*0230*/  SHF.L.U64.HI R31, R37, 0xb, R50 ;  /* 0x0000000b251f7819 */ /* 0x000fc40000010232 */
[--C-:B------:R-:W-:Y:S02]  /*0240*/  SHF.L.U64.HI R27, R11, 0xb, R50.reuse ;  /* 0x0000000b0b1b7819 */ /* 0x100fe40000010232 */
[----:B------:R-:W-:Y:S02]  /*0250*/  SHF.L.U64.HI R25, R13, 0xb, R50 ;  /* 0x0000000b0d197819 */ /* 0x000fe40000010232 */
[-C--:B------:R-:W-:Y:S02]  /*0260*/  LOP3.LUT R33, R33, R4.reuse, RZ, 0xfc, !PT ;  /* 0x0000000421217212 */ /* 0x080fe400078efcff */
[-C--:B------:R-:W-:Y:S02]  /*0270*/  LOP3.LUT R23, R23, R4.reuse, RZ, 0xfc, !PT ;  /* 0x0000000417177212 */ /* 0x080fe400078efcff */
[-C--:B------:R-:W-:Y:S02]  /*0280*/  LOP3.LUT R19, R19, R4.reuse, RZ, 0xfc, !PT ;  /* 0x0000000413137212 */ /* 0x080fe400078efcff */
[----:B------:R-:W-:-:S02]  /*0290*/  LOP3.LUT R29, R29, R4, RZ, 0xfc, !PT ;  /* 0x000000041d1d7212 */ /* 0x000fc400078efcff */
[-C--:B------:R-:W-:Y:S02]  /*02a0*/  LOP3.LUT R35, R35, R5.reuse, RZ, 0xfc, !PT ;  /* 0x0000000523237212 */ /* 0x080fe400078efcff */
[-C--:B------:R-:W-:Y:S02]  /*02b0*/  LOP3.LUT R31, R31, R5.reuse, RZ, 0xfc, !PT ;  /* 0x000000051f1f7212 */ /* 0x080fe400078efcff */
[-C--:B------:R-:W-:Y:S02]  /*02c0*/  LOP3.LUT R27, R27, R5.reuse, RZ, 0xfc, !PT ;  /* 0x000000051b1b7212 */ /* 0x080fe400078efcff */
[----:B------:R-:W-:Y:S02]  /*02d0*/  LOP3.LUT R25, R25, R5, RZ, 0xfc, !PT ;  /* 0x0000000519197212 */ /* 0x000fe400078efcff */
[----:B------:R-:W-:-:S04]  /*02e0*/  SGXT.U32 R16, R16, 0x5 ;  /* 0x000000051010781a */ /* 0x000fc80000000000 */
[----:B------:R-:W-:Y:S02]  /*02f0*/  LOP3.LUT R49, R21, R16, RZ, 0xfc, !PT ;  /* 0x0000001015317212 */ /* 0x000fe400078efcff */
[----:B------:R-:W-:Y:S01]  /*0300*/  PRMT R20, RZ, 0x7610, R20 ;  /* 0x00007610ff147816 */ /* 0x000fe20000000014 */
[----:B--2---:R-:W-:-:S04]  /*0310*/  IMAD.SHL.U32 R6, R10, 0x10, RZ ;  /* 0x000000100a067824 */ /* 0x004fc800078e00ff */
[----:B------:R-:W-:Y:S02]  /*0320*/  IMAD.IADD R48, R15, 0x1, R6 ;  /* 0x000000010f307824 */ /* 0x000fe400078e0206 */
[----:B------:R-:W-:-:S04]  /*0330*/  IMAD.WIDE R6, R6, R3, c[0x0][0x170] ;  /* 0x00005c0006067625 */ /* 0x000fc800078e0203 */
[----:B------:R-:W-:Y:S02]  /*0340*/  IMAD.SHL.U32 R8, R48, 0x40, RZ ;  /* 0x0000004030087824 */ /* 0x000fe400078e00ff */
[----:B------:R-:W-:-:S04]  /*0350*/  IMAD.WIDE R4, R15, 0x2, R6 ;  /* 0x000000020f047825 */ /* 0x000fc800078e0206 */
[----:B------:R-:W-:-:S04]  /*0360*/  IMAD.WIDE R8, R8, R3, c[0x0][0x188] ;  /* 0x0000620008087625 */ /* 0x000fc800078e0203 */
[----:B------:R-:W-:Y:S01]  /*0370*/  IMAD.IADD R10, R17, 0x1, -R10 ;  /* 0x00000001110a7824 */ /* 0x000fe200078e0a0a */
[C---:B------:R-:W-:Y:S02]  /*0380*/  IADD3 R6, P0, R8.reuse, R33, RZ ;  /* 0x0000002108067210 */ /* 0x040fe40007f1e0ff */
[C---:B------:R-:W-:Y:S02]  /*0390*/  IADD3 R22, P1, R8.reuse, R23, RZ ;  /* 0x0000001708167210 */ /* 0x040fe40007f3e0ff */
[C---:B------:R-:W-:Y:S01]  /*03a0*/  IADD3 R18, P2, R8.reuse, R19, RZ ;  /* 0x0000001308127210 */ /* 0x040fe20007f5e0ff */
[C---:B------:R-:W-:Y:S01]  /*03b0*/  IMAD.X R7, R9.reuse, 0x1, R35, P0 ;  /* 0x0000000109077824 */ /* 0x040fe200000e0623 */
[----:B------:R-:W-:Y:S01]  /*03c0*/  IADD3 R28, P3, R8, R29, RZ ;  /* 0x0000001d081c7210 */ /* 0x000fe20007f7e0ff */
[----:B------:R-:W-:Y:S01]  /*03d0*/  IMAD.X R23, R9, 0x1, R31, P1 ;  /* 0x0000000109177824 */ /* 0x000fe200008e061f */
[-C--:B------:R-:W-:Y:S01]  /*03e0*/  ISETP.GE.U32.AND P4, PT, R39, R10.reuse, PT ;  /* 0x0000000a2700720c */ /* 0x080fe20003f86070 */
[----:B------:R-:W-:Y:S01]  /*03f0*/  IMAD.X R19, R9, 0x1, R27, P2 ;  /* 0x0000000109137824 */ /* 0x000fe200010e061b */
[----:B------:R-:W-:Y:S01]  /*0400*/  ISETP.GE.U32.AND P6, PT, R49, R10, PT ;  /* 0x0000000a3100720c */ /* 0x000fe20003fc6070 */
[----:B------:R-:W-:Y:S01]  /*0410*/  IMAD.X R29, R9, 0x1, R25, P3 ;  /* 0x00000001091d7824 */ /* 0x000fe200018e0619 */
[----:B------:R-:W-:Y:S01]  /*0420*/  SHF.R.S32.HI R9, RZ, 0x1f, R10 ;  /* 0x0000001fff097819 */ /* 0x000fe2000001140a */
[----:B------:R-:W-:Y:S01]  /*0430*/  CS2R R24, SRZ ;  /* 0x0000000000187805 */ /* 0x000fe2000001ff00 */
[----:B------:R-:W-:Y:S01]  /*0440*/  ISETP.GT.U32.AND P3, PT, R39, -0x1, PT ;  /* 0xffffffff2700780c */ /* 0x000fe20003f64070 */
[----:B------:R-:W-:Y:S01]  /*0450*/  CS2R R26, SRZ ;  /* 0x00000000001a7805 */ /* 0x000fe2000001ff00 */
[----:B------:R-:W-:-:S02]  /*0460*/  ISETP.GE.AND.EX P4, PT, R50, R9, PT, P4 ;  /* 0x000000093200720c */ /* 0x000fc40003f86340 */
[----:B------:R-:W-:Y:S02]  /*0470*/  LOP3.LUT R35, R21, 0x20, R16, 0xfe, !PT ;  /* 0x0000002015237812 */ /* 0x000fe400078efe10 */
[----:B------:R-:W-:Y:S02]  /*0480*/  ISETP.GT.AND.EX P3, PT, R50, -0x1, !P4, P3 ;  /* 0xffffffff3200780c */ /* 0x000fe40006764330 */
[C---:B------:R-:W-:Y:S02]  /*0490*/  LEA R14, P4, R49.reuse, R4, 0x5 ;  /* 0x00000004310e7211 */ /* 0x040fe400078828ff */
[C---:B------:R-:W-:Y:S02]  /*04a0*/  ISETP.GT.U32.AND P0, PT, R49.reuse, -0x1, PT ;  /* 0xffffffff3100780c */ /* 0x040fe40003f04070 */
[----:B------:R-:W-:Y:S02]  /*04b0*/  LEA.HI.X R15, R49, R5, R50, 0x5, P4 ;  /* 0x00000005310f7211 */ /* 0x000fe400020f2c32 */
[----:B------:R-:W-:-:S02]  /*04c0*/  ISETP.GT.U32.AND P4, PT, R35, -0x1, PT ;  /* 0xffffffff2300780c */ /* 0x000fc40003f84070 */
[CC--:B------:R-:W-:Y:S02]  /*04d0*/  ISETP.GE.AND.EX P6, PT, R50.reuse, R9.reuse, PT, P6 ;  /* 0x000000093200720c */ /* 0x0c0fe40003fc6360 */
[-C--:B------:R-:W-:Y:S01]  /*04e0*/  ISETP.GE.U32.AND P5, PT, R35, R10.reuse, PT ;  /* 0x0000000a2300720c */ /* 0x080fe20003fa6070 */
[----:B------:R1:W2:Y:S01]  /*04f0*/  @P3 LDG.E.128 R24, [R6.64] ;  /* 0x0000000406183981 */ /* 0x0002a2000c1e1d00 */
[C---:B------:R-:W-:Y:S02]  /*0500*/  ISETP.GT.AND.EX P0, PT, R50.reuse, -0x1, !P6, P0 ;  /* 0xffffffff3200780c */ /* 0x040fe40007704300 */
[----:B------:R-:W-:Y:S02]  /*0510*/  ISETP.GE.AND.EX P5, PT, R50, R9, PT, P5 ;  /* 0x000000093200720c */ /* 0x000fe40003fa6350 */
[----:B------:R-:W-:Y:S02]  /*0520*/  ISETP.GE.U32.AND P2, PT, R37, R10, PT ;  /* 0x0000000a2500720c */ /* 0x000fe40003f46070 */
[----:B------:R-:W-:-:S02]  /*0530*/  LEA R30, P6, R35, R4, 0x5 ;  /* 0x00000004231e7211 */ /* 0x000fc400078c28ff */
[C---:B------:R-:W-:Y:S02]  /*0540*/  ISETP.GT.AND.EX P4, PT, R50.reuse, -0x1, !P5, P4 ;  /* 0xffffffff3200780c */ /* 0x040fe40006f84340 */
[----:B------:R-:W-:Y:S02]  /*0550*/  ISETP.GT.U32.AND P1, PT, R37, -0x1, PT ;  /* 0xffffffff2500780c */ /* 0x000fe40003f24070 */
[----:B------:R-:W-:Y:S02]  /*0560*/  LEA.HI.X R31, R35, R5, R50, 0x5, P6 ;  /* 0x00000005231f7211 */ /* 0x000fe400030f2c32 */
[----:B------:R-:W-:-:S04]  /*0570*/  ISETP.GE.AND.EX P2, PT, R50, R9, PT, P2 ;  /* 0x000000093200720c */ /* 0x000fc80003f46320 */
[C---:B------:R-:W-:Y:S02]  /*0580*/  ISETP.GT.AND.EX P1, PT, R50.reuse, -0x1, !P2, P1 ;  /* 0xffffffff3200780c */ /* 0x040fe40005724310 */
[----:B------:R-:W-:Y:S01]  /*0590*/  ISETP.GT.U32.AND P2, PT, R13, -0x1, PT ;  /* 0xffffffff0d00780c */ /* 0x000fe20003f44070 */
[----:B------:R3:W4:Y:S01]  /*05a0*/  @P4 LDG.E.U16 R20, [R30.64] ;  /* 0x000000041e144981 */ /* 0x000722000c1e1500 */
[-C--:B------:R-:W-:Y:S02]  /*05b0*/  ISETP.GE.U32.AND P5, PT, R11, R10.reuse, PT ;  /* 0x0000000a0b00720c */ /* 0x080fe40003fa6070 */
[----:B------:R-:W-:Y:S02]  /*05c0*/  ISETP.GE.U32.AND P6, PT, R13, R10, PT ;  /* 0x0000000a0d00720c */ /* 0x000fe40003fc6070 */
[----:B------:R-:W-:Y:S02]  /*05d0*/  ISETP.GT.U32.AND P3, PT, R11, -0x1, PT ;  /* 0xffffffff0b00780c */ /* 0x000fe40003f64070 */
[----:B------:R-:W-:-:S02]  /*05e0*/  ISETP.GE.AND.EX P5, PT, R50, R9, PT, P5 ;  /* 0x000000093200720c */ /* 0x000fc40003fa6350 */
[C---:B------:R-:W-:Y:S02]  /*05f0*/  ISETP.GE.AND.EX P6, PT, R50.reuse, R9, PT, P6 ;  /* 0x000000093200720c */ /* 0x040fe40003fc6360 */
[----:B------:R-:W-:Y:S02]  /*0600*/  PRMT R17, RZ, 0x7610, R17 ;  /* 0x00007610ff117816 */ /* 0x000fe40000000011 */
[C---:B------:R-:W-:Y:S02]  /*0610*/  ISETP.GT.AND.EX P3, PT, R50.reuse, -0x1, !P5, P3 ;  /* 0xffffffff3200780c */ /* 0x040fe40006f64330 */
[----:B------:R-:W-:Y:S01]  /*0620*/  ISETP.GT.AND.EX P2, PT, R50, -0x1, !P6, P2 ;  /* 0xffffffff3200780c */ /* 0x000fe20007744320 */
[----:B------:R-:W-:Y:S01]  /*0630*/  CS2R R4, SRZ ;  /* 0x0000000000047805 */ /* 0x000fe2000001ff00 */
[----:B------:R3:W4:Y:S01]  /*0640*/  @P0 LDG.E.U16 R17, [R14.64] ;  /* 0x000000040e110981 */ /* 0x000722000c1e1500 */
[----:B-1----:R-:W-:Y:S01]  /*0650*/  CS2R R6, SRZ ;  /* 0x0000000000067805 */ /* 0x002fe2000001ff00 */
[----:B------:R-:W-:Y:S01]  /*0660*/  CS2R R8, SRZ ;  /* 0x0000000000087805 */ /* 0x000fe2000001ff00 */
[----:B------:R-:W-:Y:S01]  /*0670*/  CS2R R10, SRZ ;  /* 0x00000000000a7805 */ /* 0x000fe2000001ff00 */
[----:B------:R-:W-:-:S03]  /*0680*/  CS2R R12, SRZ ;  /* 0x00000000000c7805 */ /* 0x000fc6000001ff00 */
[----:B------:R1:W4:Y:S01]  /*0690*/  @P1 LDG.E.128 R4, [R22.64] ;  /* 0x0000000416041981 */ /* 0x000322000c1e1d00 */
[----:B---3--:R-:W-:-:S03]  /*06a0*/  CS2R R14, SRZ ;  /* 0x00000000000e7805 */ /* 0x008fc6000001ff00 */
[----:B------:R3:W4:Y:S04]  /*06b0*/  @P3 LDG.E.128 R8, [R18.64] ;  /* 0x0000000412083981 */ /* 0x000728000c1e1d00 */
[----:B------:R1:W4:Y:S01]  /*06c0*/  @P2 LDG.E.128 R12, [R28.64] ;  /* 0x000000041c0c2981 */ /* 0x000322000c1e1d00 */
[----:B------:R-:W-:Y:S01]  /*06d0*/  LOP3.LUT R21, R0, 0x38, R51, 0x48, !PT ;  /* 0x0000003800157812 */ /* 0x000fe200078e4833 */
[----:B------:R-:W-:Y:S02]  /*06e0*/  IMAD.SHL.U32 R45, R49, 0x800, RZ ;  /* 0x00000800312d7824 */ /* 0x000fe400078e00ff */
[C---:B------:R-:W-:Y:S01]  /*06f0*/  IMAD.SHL.U32 R47, R35.reuse, 0x800, RZ ;  /* 0x00000800232f7824 */ /* 0x040fe200078e00ff */
[--C-:B------:R-:W-:Y:S01]  /*0700*/  SHF.L.U64.HI R46, R35, 0xb, R50.reuse ;  /* 0x0000000b232e7819 */ /* 0x100fe20000010232 */
[----:B------:R-:W-:Y:S01]  /*0710*/  IMAD.SHL.U32 R31, R21, 0x2, RZ ;  /* 0x00000002151f7824 */ /* 0x000fe200078e00ff */
[----:B------:R-:W-:Y:S01]  /*0720*/  SHF.L.U64.HI R44, R49, 0xb, R50 ;  /* 0x0000000b312c7819 */ /* 0x000fe20000010232 */
[----:B------:R-:W-:Y:S01]  /*0730*/  IMAD.SHL.U32 R48, R48, 0x80, RZ ;  /* 0x0000008030307824 */ /* 0x000fe200078e00ff */
[----:B------:R-:W-:-:S02]  /*0740*/  LOP3.LUT R45, R45, 0x18, R0, 0xf8, !PT ;  /* 0x000000182d2d7812 */ /* 0x000fc400078ef800 */
[----:B------:R-:W-:Y:S01]  /*0750*/  LOP3.LUT R47, R47, 0x18, R0, 0xf8, !PT ;  /* 0x000000182f2f7812 */ /* 0x000fe200078ef800 */
[C---:B------:R-:W-:Y:S01]  /*0760*/  IMAD R33, R2.reuse, 0x80, R31 ;  /* 0x0000008002217824 */ /* 0x040fe200078e021f */
[C---:B------:R-:W-:Y:S02]  /*0770*/  LOP3.LUT R32, R2.reuse, 0x10, RZ, 0xfc, !PT ;  /* 0x0000001002207812 */ /* 0x040fe400078efcff */
[C---:B------:R-:W-:Y:S02]  /*0780*/  LOP3.LUT R21, R2.reuse, 0x20, RZ, 0xfc, !PT ;  /* 0x0000002002157812 */ /* 0x040fe400078efcff */
[----:B------:R-:W-:Y:S01]  /*0790*/  LOP3.LUT R30, R2, 0x30, RZ, 0xfc, !PT ;  /* 0x00000030021e7812 */ /* 0x000fe200078efcff */
[----:B------:R-:W-:Y:S01]  /*07a0*/  IMAD.WIDE R2, R48, R3, c[0x0][0x168] ;  /* 0x00005a0030027625 */ /* 0x000fe200078e0203 */
[----:B------:R-:W-:Y:S02]  /*07b0*/  SHF.L.U64.HI R46, R47, 0x1, R46 ;  /* 0x000000012f2e7819 */ /* 0x000fe4000001022e */
[C---:B------:R-:W-:Y:S01]  /*07c0*/  SHF.L.U64.HI R44, R45.reuse, 0x1, R44 ;  /* 0x000000012d2c7819 */ /* 0x040fe2000001022c */
[----:B------:R-:W-:Y:S01]  /*07d0*/  IMAD.SHL.U32 R45, R45, 0x2, RZ ;  /* 0x000000022d2d7824 */ /* 0x000fe200078e00ff */
[----:B---3--:R-:W-:Y:S01]  /*07e0*/  LOP3.LUT R19, R0, 0x18, R51, 0x48, !PT ;  /* 0x0000001800137812 */ /* 0x008fe200078e4833 */
[----:B------:R-:W-:Y:S01]  /*07f0*/  IMAD.SHL.U32 R47, R47, 0x2, RZ ;  /* 0x000000022f2f7824 */ /* 0x000fe200078e00ff */
[----:B------:R-:W-:Y:S01]  /*0800*/  LOP3.LUT R0, R16, 0x20, RZ, 0xfc, !PT ;  /* 0x0000002010007812 */ /* 0x000fe200078efcff */
[----:B------:R-:W-:Y:S01]  /*0810*/  IMAD R35, R30, 0x80, R31 ;  /* 0x000000801e237824 */ /* 0x000fe200078e021f */
[----:B-1----:R-:W-:Y:S01]  /*0820*/  IADD3 R28, P1, R2, R45, RZ ;  /* 0x0000002d021c7210 */ /* 0x002fe20007f3e0ff */
[----:B------:R-:W-:Y:S01]  /*0830*/  IMAD R52, R16, 0x20, R19 ;  /* 0x0000002010347824 */ /* 0x000fe200078e0213 */
[----:B------:R-:W-:Y:S01]  /*0840*/  IADD3 R30, P2, R2, R47, RZ ;  /* 0x0000002f021e7210 */ /* 0x000fe20007f5e0ff */
[----:B------:R-:W-:-:S02]  /*0850*/  IMAD R32, R32, 0x80, R31 ;  /* 0x0000008020207824 */ /* 0x000fc400078e021f */
[----:B------:R-:W-:Y:S02]  /*0860*/  IMAD R0, R0, 0x20, R19 ;  /* 0x0000002000007824 */ /* 0x000fe400078e0213 */
[----:B------:R-:W-:Y:S02]  /*0870*/  IMAD R34, R21, 0x80, R31 ;  /* 0x0000008015227824 */ /* 0x000fe400078e021f */
[C---:B------:R-:W-:Y:S02]  /*0880*/  IMAD.X R29, R3.reuse, 0x1, R44, P1 ;  /* 0x00000001031d7824 */ /* 0x040fe400008e062c */
[----:B------:R-:W-:Y:S02]  /*0890*/  IMAD.X R31, R3, 0x1, R46, P2 ;  /* 0x00000001031f7824 */ /* 0x000fe400010e062e */
[----:B------:R-:W-:Y:S02]  /*08a0*/  IMAD.SHL.U32 R52, R52, 0x2, RZ ;  /* 0x0000000234347824 */ /* 0x000fe400078e00ff */
[----:B------:R-:W-:Y:S01]  /*08b0*/  IMAD.SHL.U32 R3, R0, 0x2, RZ ;  /* 0x0000000200037824 */ /* 0x000fe200078e00ff */
[----:B------:R-:W-:-:S02]  /*08c0*/  SHF.R.U32.HI R60, RZ, 0x4, R51 ;  /* 0x00000004ff3c7819 */ /* 0x000fc40000011633 */
[--C-:B------:R-:W-:Y:S02]  /*08d0*/  SHF.R.U32.HI R0, RZ, 0x1, R51.reuse ;  /* 0x00000001ff007819 */ /* 0x100fe40000011633 */
[----:B------:R-:W-:Y:S02]  /*08e0*/  SGXT.U32 R60, R60, 0x1 ;  /* 0x000000013c3c781a */ /* 0x000fe40000000000 */
[----:B------:R-:W-:-:S04]  /*08f0*/  SHF.R.U32.HI R57, RZ, 0x5, R51 ;  /* 0x00000005ff397819 */ /* 0x000fc80000011633 */
[----:B------:R-:W-:-:S05]  /*0900*/  SGXT.U32 R57, R57, 0x2 ;  /* 0x000000023939781a */ /* 0x000fca0000000000 */
[----:B------:R-:W-:Y:S01]  /*0910*/  IMAD.SHL.U32 R58, R57, 0x10, RZ ;  /* 0x00000010393a7824 */ /* 0x000fe200078e00ff */
[----:B--2---:R-:W-:Y:S01]  /*0920*/  STS.128 [R33], R24 ;  /* 0x0000001821007388 */ /* 0x004fe20000000c00 */
[----:B----4-:R-:W-:-:S05]  /*0930*/  PRMT R20, R20, 0x5410, R20 ;  /* 0x0000541014147816 */ /* 0x010fca0000000014 */
[--C-:B------:R-:W-:Y:S02]  /*0940*/  IMAD.MOV.U32 R21, RZ, RZ, R20.reuse ;  /* 0x000000ffff157224 */ /* 0x100fe400078e0014 */
[--C-:B------:R-:W-:Y:S02]  /*0950*/  IMAD.MOV.U32 R22, RZ, RZ, R20.reuse ;  /* 0x000000ffff167224 */ /* 0x100fe400078e0014 */
[----:B------:R-:W-:Y:S01]  /*0960*/  IMAD.MOV.U32 R23, RZ, RZ, R20 ;  /* 0x000000ffff177224 */ /* 0x000fe200078e0014 */
[----:B------:R-:W-:-:S05]  /*0970*/  PRMT R16, R17, 0x5410, R17 ;  /* 0x0000541011107816 */ /* 0x000fca0000000011 */
[--C-:B------:R-:W-:Y:S02]  /*0980*/  IMAD.MOV.U32 R17, RZ, RZ, R16.reuse ;  /* 0x000000ffff117224 */ /* 0x100fe400078e0010 */
[--C-:B------:R-:W-:Y:S02]  /*0990*/  IMAD.MOV.U32 R18, RZ, RZ, R16.reuse ;  /* 0x000000ffff127224 */ /* 0x100fe400078e0010 */
[----:B------:R-:W-:Y:S01]  /*09a0*/  IMAD.MOV.U32 R19, RZ, RZ, R16 ;  /* 0x000000ffff137224 */ /* 0x000fe200078e0010 */
[----:B------:R-:W-:Y:S04]  /*09b0*/  STS.128 [R32], R4 ;  /* 0x0000000420007388 */ /* 0x000fe80000000c00 */
[----:B------:R-:W-:Y:S04]  /*09c0*/  STS.128 [R34], R8 ;  /* 0x0000000822007388 */ /* 0x000fe80000000c00 */
[----:B------:R-:W-:Y:S04]  /*09d0*/  STS.128 [R35], R12 ;  /* 0x0000000c23007388 */ /* 0x000fe80000000c00 */
[----:B------:R-:W-:Y:S04]  /*09e0*/  STS.128 [R52+0x2000], R16 ;  /* 0x0020001034007388 */ /* 0x000fe80000000c00 */
[----:B------:R-:W-:Y:S04]  /*09f0*/  STS.128 [R3+0x2000], R20 ;  /* 0x0020001403007388 */ /* 0x000fe80000000c00 */
[----:B------:R-:W-:Y:S01]  /*0a00*/  @!PT LDS RZ, [RZ] ;  /* 0x00000000fffff984 */ /* 0x000fe20000000800 */
[----:B------:R-:W-:Y:S01]  /*0a10*/  @!PT LDS RZ, [RZ] ;  /* 0x00000000fffff984 */ /* 0x000fe20000000800 */
[----:B------:R-:W-:Y:S01]  /*0a20*/  @!PT LDS RZ, [RZ] ;  /* 0x00000000fffff984 */ /* 0x000fe20000000800 */
[----:B------:R1:W-:Y:S04]  /*0a30*/  LDGSTS.E.BYPASS.128 [R52+0x3000], [R28.64], P0 ;  /* 0x030000001c347fae */ /* 0x0003e80008101c44 */
[----:B------:R1:W-:Y:S04]  /*0a40*/  LDGSTS.E.BYPASS.128 [R3+0x3000], [R30.64], P4 ;  /* 0x030000001e037fae */ /* 0x0003e8000a101c44 */
[----:B------:R-:W0:Y:S04]  /*0a50*/  LDGDEPBAR ;  /* 0x00000000000079af */ /* 0x000e280000000000 */
[----:B------:R-:W-:Y:S06]  /*0a60*/  BAR.SYNC 0x0 ;  /* 0x0000000000007b1d */ /* 0x000fec0000000000 */
[----:B------:R-:W-:Y:S01]  /*0a70*/  @!PT LDS RZ, [RZ] ;  /* 0x00000000fffff984 */ /* 0x000fe20000000800 */
[----:B------:R-:W-:Y:S01]  /*0a80*/  @!PT LDS RZ, [RZ] ;  /* 0x00000000fffff984 */ /* 0x000fe20000000800 */
[----:B------:R-:W-:Y:S01]  /*0a90*/  @!PT LDS RZ, [RZ] ;  /* 0x00000000fffff984 */ /* 0x000fe20000000800 */
[----:B------:R1:W-:Y:S04]  /*0aa0*/  LDGSTS.E.BYPASS.128 [R52+0x4000], [R28.64+0x40], P0 ;  /* 0x040000401c347fae */ /* 0x0003e80008101c44 */
[----:B------:R1:W-:Y:S04]  /*0ab0*/  LDGSTS.E.BYPASS.128 [R3+0x4000], [R30.64+0x40], P4 ;  /* 0x040000401e037fae */ /* 0x0003e8000a101c44 */
[----:B------:R-:W0:Y:S04]  /*0ac0*/  LDGDEPBAR ;  /* 0x00000000000079af */ /* 0x000e280000000000 */
[----:B------:R-:W-:Y:S06]  /*0ad0*/  BAR.SYNC 0x0 ;  /* 0x0000000000007b1d */ /* 0x000fec0000000000 */
[----:B------:R-:W-:Y:S01]  /*0ae0*/  @!PT LDS RZ, [RZ] ;  /* 0x00000000fffff984 */ /* 0x000fe20000000800 */
[----:B------:R-:W-:Y:S01]  /*0af0*/  @!PT LDS RZ, [RZ] ;  /* 0x00000000fffff984 */ /* 0x000fe20000000800 */
[----:B------:R-:W-:Y:S01]  /*0b00*/  @!PT LDS RZ, [RZ] ;  /* 0x00000000fffff984 */ /* 0x000fe20000000800 */
[----:B------:R1:W-:Y:S01]  /*0b10*/  LDGSTS.E.BYPASS.128 [R52+0x5000], [R28.64+0x80], P0 ;  /* 0x050000801c347fae */ /* 0x0003e20008101c44 */
[----:B------:R-:W-:-:S03]  /*0b20*/  SGXT.U32 R5, R0, 0x2 ;  /* 0x000000020005781a */ /* 0x000fc60000000000 */
[----:B------:R1:W-:Y:S04]  /*0b30*/  LDGSTS.E.BYPASS.128 [R3+0x5000], [R30.64+0x80], P4 ;  /* 0x050000801e037fae */ /* 0x0003e8000a101c44 */
[----:B------:R-:W0:Y:S01]  /*0b40*/  LDGDEPBAR ;  /* 0x00000000000079af */ /* 0x000e220000000000 */
[----:B------:R-:W-:Y:S02]  /*0b50*/  LOP3.LUT R0, R51, 0xf, RZ, 0xc0, !PT ;  /* 0x0000000f33007812 */ /* 0x000fe400078ec0ff */
[----:B------:R-:W-:-:S03]  /*0b60*/  LOP3.LUT R2, R60, R5, RZ, 0x3c, !PT ;  /* 0x000000053c027212 */ /* 0x000fc600078e3cff */
[----:B------:R-:W-:Y:S02]  /*0b70*/  IMAD.SHL.U32 R4, R0, 0x20, RZ ;  /* 0x0000002000047824 */ /* 0x000fe400078e00ff */
[----:B------:R-:W-:Y:S01]  /*0b80*/  IMAD.SHL.U32 R7, R2, 0x8, RZ ;  /* 0x0000000802077824 */ /* 0x000fe200078e00ff */
[----:B------:R-:W-:Y:S02]  /*0b90*/  LOP3.LUT R6, R5, 0x2, R60, 0x1e, !PT ;  /* 0x0000000205067812 */ /* 0x000fe400078e1e3c */
[--C-:B------:R-:W-:Y:S02]  /*0ba0*/  LOP3.LUT R2, R60, 0x7, R51.reuse, 0x78, !PT ;  /* 0x000000073c027812 */ /* 0x100fe400078e7833 */
[----:B------:R-:W-:Y:S02]  /*0bb0*/  LOP3.LUT R7, R7, R4, RZ, 0xfc, !PT ;  /* 0x0000000407077212 */ /* 0x000fe400078efcff */
[----:B------:R-:W-:Y:S01]  /*0bc0*/  LOP3.LUT R0, R58, 0xf, R51, 0xf8, !PT ;  /* 0x0000000f3a007812 */ /* 0x000fe200078ef833 */
[----:B------:R-:W-:-:S02]  /*0bd0*/  IMAD.SHL.U32 R5, R2, 0x10, RZ ;  /* 0x0000001002057824 */ /* 0x000fc400078e00ff */
[----:B------:R-:W-:Y:S02]  /*0be0*/  IMAD.SHL.U32 R53, R7, 0x2, RZ ;  /* 0x0000000207357824 */ /* 0x000fe400078e00ff */
[----:B------:R-:W-:Y:S02]  /*0bf0*/  IMAD.SHL.U32 R7, R6, 0x8, RZ ;  /* 0x0000000806077824 */ /* 0x000fe400078e00ff */
[----:B------:R-:W-:Y:S01]  /*0c00*/  IMAD.SHL.U32 R0, R0, 0x80, RZ ;  /* 0x0000008000007824 */ /* 0x000fe200078e00ff */
[----:B------:R-:W-:-:S04]  /*0c10*/  DEPBAR.LE SB0, 0x2 ;  /* 0x000080800000791a */ /* 0x000fc80000000000 */
[----:B------:R-:W-:Y:S06]  /*0c20*/  BAR.SYNC 0x0 ;  /* 0x0000000000007b1d */ /* 0x000fec0000000000 */
[----:B------:R-:W-:Y:S01]  /*0c30*/  LDSM.16.MT88.4 R16, [R53+0x3000] ;  /* 0x003000003510783b */ /* 0x000fe20000004200 */
[----:B------:R-:W-:-:S03]  /*0c40*/  LOP3.LUT R2, R7, R4, RZ, 0xfc, !PT ;  /* 0x0000000407027212 */ /* 0x000fc600078efcff */
[----:B-1----:R-:W1:Y:S01]  /*0c50*/  LDSM.16.MT88.4 R28, [R53+0x2000] ;  /* 0x00200000351c783b */ /* 0x002e620000004200 */
[----:B------:R-:W-:Y:S01]  /*0c60*/  LOP3.LUT R56, R0, R5, RZ, 0xfc, !PT ;  /* 0x0000000500387212 */ /* 0x000fe200078efcff */
[----:B------:R-:W-:Y:S01]  /*0c70*/  IMAD.SHL.U32 R2, R2, 0x2, RZ ;  /* 0x0000000202027824 */ /* 0x000fe200078e00ff */
[----:B------:R-:W-:Y:S01]  /*0c80*/  LOP3.LUT R8, R60, 0x2, RZ, 0xfc, !PT ;  /* 0x000000023c087812 */ /* 0x000fe200078efcff */
[----:B------:R-:W-:Y:S04]  /*0c90*/  LDSM.16.MT88.4 R12, [R53+0x3400] ;  /* 0x00340000350c783b */ /* 0x000fe80000004200 */
[----:B------:R-:W2:Y:S04]  /*0ca0*/  LDSM.16.M88.4 R4, [R56] ;  /* 0x000000003804783b */ /* 0x000ea80000000200 */
[----:B------:R-:W-:Y:S04]  /*0cb0*/  LDSM.16.MT88.4 R36, [R2+0x3000] ;  /* 0x003000000224783b */ /* 0x000fe80000004200 */
[----:B------:R-:W3:Y:S01]  /*0cc0*/  LDSM.16.MT88.4 R40, [R2+0x2000] ;  /* 0x002000000228783b */ /* 0x000ee20000004200 */
[----:B------:R-:W-:-:S03]  /*0cd0*/  LOP3.LUT R8, R8, 0x7, R51, 0x78, !PT ;  /* 0x0000000708087812 */ /* 0x000fc600078e7833 */
[----:B------:R-:W4:Y:S02]  /*0ce0*/  LDSM.16.MT88.4 R20, [R53+0x2400] ;  /* 0x002400003514783b */ /* 0x000f240000004200 */
[----:B------:R-:W-:Y:S02]  /*0cf0*/  IMAD.SHL.U32 R9, R8, 0x10, RZ ;  /* 0x0000001008097824 */ /* 0x000fe400078e00ff */
[----:B------:R-:W-:Y:S03]  /*0d00*/  LDSM.16.MT88.4 R32, [R2+0x2400] ;  /* 0x002400000220783b */ /* 0x000fe60000004200 */
[----:B------:R-:W-:Y:S02]  /*0d10*/  LOP3.LUT R54, R9, R0, RZ, 0xfc, !PT ;  /* 0x0000000009367212 */ /* 0x000fe400078efcff */
[----:B------:R-:W4:Y:S04]  /*0d20*/  LDSM.16.MT88.4 R8, [R2+0x3400] ;  /* 0x003400000208783b */ /* 0x000f280000004200 */
[----:B------:R-:W4:Y:S01]  /*0d30*/  LDSM.16.M88.4 R24, [R54] ;  /* 0x000000003618783b */ /* 0x000f220000000200 */
[----:B-1----:R-:W-:-:S02]  /*0d40*/  HMUL2 R16, R16, R28 ;  /* 0x0000001c10107232 */ /* 0x002fc40000000000 */
[----:B------:R-:W-:Y:S02]  /*0d50*/  HMUL2 R17, R17, R29 ;  /* 0x0000001d11117232 */ /* 0x000fe40000000000 */
[----:B------:R-:W-:Y:S02]  /*0d60*/  HMUL2 R30, R18, R30 ;  /* 0x0000001e121e7232 */ /* 0x000fe40000000000 */
[----:B------:R-:W-:-:S03]  /*0d70*/  HMUL2 R31, R19, R31 ;  /* 0x0000001f131f7232 */ /* 0x000fc60000000000 */
[C---:B--2---:R-:W5:Y:S01]  /*0d80*/  HMMA.16816.F32 R16, R4.reuse, R16, RZ ;  /* 0x000000100410723c */ /* 0x044f6200000018ff */
[----:B---3--:R-:W-:Y:S02]  /*0d90*/  HMUL2 R36, R36, R40 ;  /* 0x0000002824247232 */ /* 0x008fe40000000000 */
[----:B------:R-:W-:Y:S02]  /*0da0*/  HMUL2 R37, R37, R41 ;  /* 0x0000002925257232 */ /* 0x000fe40000000000 */
[----:B------:R-:W-:Y:S02]  /*0db0*/  HMUL2 R42, R38, R42 ;  /* 0x0000002a262a7232 */ /* 0x000fe40000000000 */
[----:B------:R-:W-:Y:S01]  /*0dc0*/  HMUL2 R43, R39, R43 ;  /* 0x0000002b272b7232 */ /* 0x000fe20000000000 */
[----:B------:R-:W5:Y:S01]  /*0dd0*/  HMMA.16816.F32 R28, R4, R30, RZ ;  /* 0x0000001e041c723c */ /* 0x000f6200000018ff */
[----:B----4-:R-:W-:-:S07]  /*0de0*/  HMUL2 R12, R12, R20 ;  /* 0x000000140c0c7232 */ /* 0x010fce0000000000 */
[----:B------:R-:W5:Y:S01]  /*0df0*/  HMMA.16816.F32 R36, R4, R36, RZ ;  /* 0x000000240424723c */ /* 0x000f6200000018ff */
[----:B------:R-:W-:-:S07]  /*0e00*/  HMUL2 R13, R13, R21 ;  /* 0x000000150d0d7232 */ /* 0x000fce0000000000 */
[----:B------:R-:W5:Y:S01]  /*0e10*/  HMMA.16816.F32 R4, R4, R42, RZ ;  /* 0x0000002a0404723c */ /* 0x000f6200000018ff */
[----:B------:R-:W-:Y:S02]  /*0e20*/  HMUL2 R14, R14, R22 ;  /* 0x000000160e0e7232 */ /* 0x000fe40000000000 */
[----:B------:R-:W-:Y:S02]  /*0e30*/  HMUL2 R15, R15, R23 ;  /* 0x000000170f0f7232 */ /* 0x000fe40000000000 */
[----:B------:R-:W-:Y:S01]  /*0e40*/  HMUL2 R8, R8, R32 ;  /* 0x0000002008087232 */ /* 0x000fe20000000000 */
[----:B------:R-:W-:Y:S02]  /*0e50*/  LDSM.16.MT88.4 R20, [R53+0x2800] ;  /* 0x002800003514783b */ /* 0x000fe40000004200 */
[----:B-----5:R5:W5:Y:S01]  /*0e60*/  HMMA.16816.F32 R16, R24, R12, R16 ;  /* 0x0000000c1810723c */ /* 0x020b620000001810 */
[----:B------:R-:W-:Y:S02]  /*0e70*/  HMUL2 R9, R9, R33 ;  /* 0x0000002109097232 */ /* 0x000fe40000000000 */
[----:B------:R-:W-:-:S04]  /*0e80*/  HMUL2 R10, R10, R34 ;  /* 0x000000220a0a7232 */ /* 0x000fc80000000000 */
[----:B-----5:R-:W-:Y:S01]  /*0e90*/  LOP3.LUT R12, R60, 0x4, RZ, 0xfc, !PT ;  /* 0x000000043c0c7812 */ /* 0x020fe200078efcff */
[----:B------:R-:W-:-:S03]  /*0ea0*/  HMUL2 R11, R11, R35 ;  /* 0x000000230b0b7232 */ /* 0x000fc60000000000 */
[----:B------:R-:W-:Y:S01]  /*0eb0*/  LOP3.LUT R12, R12, 0x7, R51, 0x78, !PT ;  /* 0x000000070c0c7812 */ /* 0x000fe200078e7833 */
[C---:B------:R5:W5:Y:S04]  /*0ec0*/  HMMA.16816.F32 R28, R24.reuse, R14, R28 ;  /* 0x0000000e181c723c */ /* 0x040b68000000181c */
[----:B------:R-:W-:Y:S02]  /*0ed0*/  IMAD.SHL.U32 R55, R12, 0x10, RZ ;  /* 0x000000100c377824 */ /* 0x000fe400078e00ff */
[----:B-----5:R-:W1:Y:S02]  /*0ee0*/  LDSM.16.MT88.4 R12, [R53+0x3800] ;  /* 0x00380000350c783b */ /* 0x020e640000004200 */
[----:B------:R-:W5:Y:S01]  /*0ef0*/  HMMA.16816.F32 R36, R24, R8, R36 ;  /* 0x000000081824723c */ /* 0x000f620000001824 */
[----:B------:R-:W-:-:S05]  /*0f00*/  LOP3.LUT R55, R55, R0, RZ, 0xfc, !PT ;  /* 0x0000000037377212 */ /* 0x000fca00078efcff */
[----:B------:R-:W2:Y:S02]  /*0f10*/  LDSM.16.M88.4 R32, [R55] ;  /* 0x000000003720783b */ /* 0x000ea40000000200 */
[----:B------:R5:W5:Y:S02]  /*0f20*/  HMMA.16816.F32 R24, R24, R10, R4 ;  /* 0x0000000a1818723c */ /* 0x000b640000001804 */
[----:B-----5:R-:W-:Y:S04]  /*0f30*/  LDSM.16.MT88.4 R8, [R2+0x3800] ;  /* 0x003800000208783b */ /* 0x020fe80000004200 */
[----:B------:R-:W3:Y:S01]  /*0f40*/  LDSM.16.MT88.4 R4, [R2+0x2800] ;  /* 0x002800000204783b */ /* 0x000ee20000004200 */
[----:B------:R-:W-:-:S04]  /*0f50*/  LOP3.LUT R60, R60, 0x6, RZ, 0xfc, !PT ;  /* 0x000000063c3c7812 */ /* 0x000fc800078efcff */
[----:B------:R-:W-:Y:S01]  /*0f60*/  LOP3.LUT R60, R60, 0x7, R51, 0x78, !PT ;  /* 0x000000073c3c7812 */ /* 0x000fe200078e7833 */
[----:B-1----:R-:W-:Y:S02]  /*0f70*/  HMUL2 R12, R12, R20 ;  /* 0x000000140c0c7232 */ /* 0x002fe40000000000 */
[----:B------:R-:W-:Y:S02]  /*0f80*/  HMUL2 R13, R13, R21 ;  /* 0x000000150d0d7232 */ /* 0x000fe40000000000 */
[----:B------:R-:W-:Y:S02]  /*0f90*/  HMUL2 R14, R14, R22 ;  /* 0x000000160e0e7232 */ /* 0x000fe40000000000 */
[----:B------:R-:W-:Y:S02]  /*0fa0*/  HMUL2 R15, R15, R23 ;  /* 0x000000170f0f7232 */ /* 0x000fe40000000000 */
[----:B------:R-:W-:Y:S01]  /*0fb0*/  LDSM.16.MT88.4 R20, [R53+0x3c00] ;  /* 0x003c00003514783b */ /* 0x000fe20000004200 */
[----:B--2---:R-:W5:Y:S01]  /*0fc0*/  HMMA.16816.F32 R16, R32, R12, R16 ;  /* 0x0000000c2010723c */ /* 0x004f620000001810 */
[----:B---3--:R-:W-:-:S02]  /*0fd0*/  HMUL2 R4, R8, R4 ;  /* 0x0000000408047232 */ /* 0x008fc40000000000 */
[----:B------:R-:W-:Y:S02]  /*0fe0*/  HMUL2 R5, R9, R5 ;  /* 0x0000000509057232 */ /* 0x000fe40000000000 */
[----:B------:R-:W-:Y:S02]  /*0ff0*/  HMUL2 R10, R10, R6 ;  /* 0x000000060a0a7232 */ /* 0x000fe40000000000 */
[----:B------:R-:W-:Y:S01]  /*1000*/  HMUL2 R11, R11, R7 ;  /* 0x000000070b0b7232 */ /* 0x000fe20000000000 */
[----:B------:R-:W-:Y:S01]  /*1010*/  IMAD.SHL.U32 R9, R60, 0x10, RZ ;  /* 0x000000103c097824 */ /* 0x000fe200078e00ff */
[----:B------:R5:W5:Y:S02]  /*1020*/  HMMA.16816.F32 R28, R32, R14, R28 ;  /* 0x0000000e201c723c */ /* 0x000b64000000181c */
[----:B-----5:R-:W1:Y:S02]  /*1030*/  LDSM.16.MT88.4 R12, [R53+0x2c00] ;  /* 0x002c0000350c783b */ /* 0x020e640000004200 */
[----:B------:R-:W-:-:S04]  /*1040*/  LOP3.LUT R0, R9, R0, RZ, 0xfc, !PT ;  /* 0x0000000009007212 */ /* 0x000fc800078efcff */
[C---:B------:R5:W5:Y:S02]  /*1050*/  HMMA.16816.F32 R36, R32.reuse, R4, R36 ;  /* 0x000000042024723c */ /* 0x040b640000001824 */
[----:B-----5:R-:W2:Y:S06]  /*1060*/  LDSM.16.M88.4 R4, [R0] ;  /* 0x000000000004783b */ /* 0x020eac0000000200 */
[----:B------:R5:W5:Y:S02]  /*1070*/  HMMA.16816.F32 R24, R32, R10, R24 ;  /* 0x0000000a2018723c */ /* 0x000b640000001818 */
[----:B-----5:R-:W-:Y:S04]  /*1080*/  LDSM.16.MT88.4 R32, [R2+0x3c00] ;  /* 0x003c00000220783b */ /* 0x020fe80000004200 */
[----:B------:R-:W3:Y:S01]  /*1090*/  LDSM.16.MT88.4 R8, [R2+0x2c00] ;  /* 0x002c00000208783b */ /* 0x000ee20000004200 */
[----:B-1----:R-:W-:-:S02]  /*10a0*/  HMUL2 R12, R20, R12 ;  /* 0x0000000c140c7232 */ /* 0x002fc40000000000 */
[----:B------:R-:W-:Y:S02]  /*10b0*/  HMUL2 R13, R21, R13 ;  /* 0x0000000d150d7232 */ /* 0x000fe40000000000 */
[----:B------:R-:W-:Y:S02]  /*10c0*/  HMUL2 R14, R22, R14 ;  /* 0x0000000e160e7232 */ /* 0x000fe40000000000 */
[----:B------:R-:W-:-:S03]  /*10d0*/  HMUL2 R15, R23, R15 ;  /* 0x0000000f170f7232 */ /* 0x000fc60000000000 */
[C---:B--2---:R-:W5:Y:S01]  /*10e0*/  HMMA.16816.F32 R16, R4.reuse, R12, R16 ;  /* 0x0000000c0410723c */ /* 0x044f620000001810 */
[----:B---3--:R-:W-:Y:S02]  /*10f0*/  HMUL2 R8, R32, R8 ;  /* 0x0000000820087232 */ /* 0x008fe40000000000 */
[----:B------:R-:W-:Y:S02]  /*1100*/  HMUL2 R9, R33, R9 ;  /* 0x0000000921097232 */ /* 0x000fe40000000000 */
[----:B------:R-:W-:Y:S02]  /*1110*/  HMUL2 R10, R34, R10 ;  /* 0x0000000a220a7232 */ /* 0x000fe40000000000 */
[----:B------:R-:W-:Y:S01]  /*1120*/  HMUL2 R11, R35, R11 ;  /* 0x0000000b230b7232 */ /* 0x000fe20000000000 */
[C---:B------:R-:W5:Y:S08]  /*1130*/  HMMA.16816.F32 R28, R4.reuse, R14, R28 ;  /* 0x0000000e041c723c */ /* 0x040f70000000181c */
[C---:B------:R5:W5:Y:S08]  /*1140*/  HMMA.16816.F32 R36, R4.reuse, R8, R36 ;  /* 0x000000080424723c */ /* 0x040b700000001824 */
[----:B------:R5:W5:Y:S02]  /*1150*/  HMMA.16816.F32 R24, R4, R10, R24 ;  /* 0x0000000a0418723c */ /* 0x000b640000001818 */
[----:B-----5:R-:W-:-:S02]  /*1160*/  SHF.R.U32.HI R8, RZ, 0x2, R51 ;  /* 0x00000002ff087819 */ /* 0x020fc40000011633 */
[----:B------:R-:W-:-:S03]  /*1170*/  LOP3.LUT R51, R51, 0x3, RZ, 0xc0, !PT ;  /* 0x0000000333337812 */ /* 0x000fc600078ec0ff */
[----:B------:R-:W-:Y:S01]  /*1180*/  SGXT.U32 R5, R8, 0x3 ;  /* 0x000000030805781a */ /* 0x000fe20000000000 */
[----:B------:R-:W-:Y:S02]  /*1190*/  IMAD.SHL.U32 R4, R57, 0x8, RZ ;  /* 0x0000000839047824 */ /* 0x000fe400078e00ff */
[----:B------:R-:W-:Y:S01]  /*11a0*/  IMAD.SHL.U32 R7, R51, 0x8, RZ ;  /* 0x0000000833077824 */ /* 0x000fe200078e00ff */
[-C--:B------:R-:W-:Y:S02]  /*11b0*/  LOP3.LUT R58, R58, R5.reuse, RZ, 0xfc, !PT ;  /* 0x000000053a3a7212 */ /* 0x080fe400078efcff */
[----:B------:R-:W-:-:S03]  /*11c0*/  LOP3.LUT R4, R4, R5, RZ, 0xfc, !PT ;  /* 0x0000000504047212 */ /* 0x000fc600078efcff */
[--C-:B------:R-:W-:Y:S02]  /*11d0*/  IMAD R58, R58, 0xa0, R7.reuse ;  /* 0x000000a03a3a7824 */ /* 0x100fe400078e0207 */
[----:B------:R-:W-:-:S03]  /*11e0*/  IMAD R57, R4, 0x28, R7 ;  /* 0x0000002804397824 */ /* 0x000fc600078e0207 */
[----:B------:R-:W-:Y:S04]  /*11f0*/  STS.64 [R58+0x6000], R16 ;  /* 0x006000103a007388 */ /* 0x000fe80000000a00 */
[----:B------:R-:W-:Y:S04]  /*1200*/  STS.64 [R58+0x6500], R18 ;  /* 0x006500123a007388 */ /* 0x000fe80000000a00 */
[----:B------:R-:W-:Y:S04]  /*1210*/  STS.64 [R58+0x6020], R28 ;  /* 0x0060201c3a007388 */ /* 0x000fe80000000a00 */
[----:B------:R-:W-:Y:S04]  /*1220*/  STS.64 [R58+0x6520], R30 ;  /* 0x0065201e3a007388 */ /* 0x000fe80000000a00 */
[----:B------:R-:W-:Y:S04]  /*1230*/  STS.64 [R58+0x6040], R36 ;  /* 0x006040243a007388 */ /* 0x000fe80000000a00 */
[----:B------:R-:W-:Y:S04]  /*1240*/  STS.64 [R58+0x6540], R38 ;  /* 0x006540263a007388 */ /* 0x000fe80000000a00 */
[----:B------:R-:W-:Y:S04]  /*1250*/  STS.64 [R58+0x6060], R24 ;  /* 0x006060183a007388 */ /* 0x000fe80000000a00 */
[----:B------:R-:W-:Y:S04]  /*1260*/  STS.64 [R58+0x6560], R26 ;  /* 0x0065601a3a007388 */ /* 0x000fe80000000a00 */
[----:B------:R-:W-:Y:S06]  /*1270*/  BAR.SYNC 0x0 ;  /* 0x0000000000007b1d */ /* 0x000fec0000000000 */
[----:B------:R-:W1:Y:S04]  /*1280*/  LDS.128 R8, [R57.X4+0x7400] ;  /* 0x0074000039087984 */ /* 0x000e680000004c00 */
[----:B------:R-:W2:Y:S04]  /*1290*/  LDS.128 R4, [R57.X4+0x7410] ;  /* 0x0074100039047984 */ /* 0x000ea80000004c00 */
[----:B------:R-:W3:Y:S04]  /*12a0*/  LDS.128 R20, [R57.X4+0x6000] ;  /* 0x0060000039147984 */ /* 0x000ee80000004c00 */
[----:B------:R-:W4:Y:S01]  /*12b0*/  LDS.128 R12, [R57.X4+0x6010] ;  /* 0x00601000390c7984 */ /* 0x000f220000004c00 */
[----:B------:R-:W-:-:S04]  /*12c0*/  IMAD.WIDE.U32 R16, R51, 0x10, RZ ;  /* 0x0000001033107825 */ /* 0x000fc800078e00ff */
[C---:B------:R-:W-:Y:S01]  /*12d0*/  IMAD.SHL.U32 R61, R49.reuse, 0x1000, RZ ;  /* 0x00001000313d7824 */ /* 0x040fe200078e00ff */
[----:B------:R-:W-:-:S04]  /*12e0*/  SHF.L.U64.HI R49, R49, 0xc, R50 ;  /* 0x0000000c31317819 */ /* 0x000fc80000010232 */
[----:B------:R-:W-:Y:S02]  /*12f0*/  LOP3.LUT R60, R61, R16, RZ, 0xfc, !PT ;  /* 0x000000103d3c7212 */ /* 0x000fe400078efcff */
[----:B------:R-:W-:-:S05]  /*1300*/  LOP3.LUT R61, R49, R17, RZ, 0xfc, !PT ;  /* 0x00000011313d7212 */ /* 0x000fca00078efcff */
[----:B------:R-:W-:-:S05]  /*1310*/  IMAD.WIDE R60, R48, 0x2, R60 ;  /* 0x00000002303c7825 */ /* 0x000fca00078e023c */
[C---:B------:R-:W-:Y:S02]  /*1320*/  IADD3 R42, P5, R60.reuse, c[0x0][0x168], RZ ;  /* 0x00005a003c2a7a10 */ /* 0x040fe40007fbe0ff */
[C---:B------:R-:W-:Y:S02]  /*1330*/  IADD3 R40, P1, R60.reuse, c[0x0][0x180], RZ ;  /* 0x000060003c287a10 */ /* 0x040fe40007f3e0ff */
[----:B-1----:R-:W-:Y:S02]  /*1340*/  F2FP.PACK_AB R8, R9, R8 ;  /* 0x000000080908723e */ /* 0x002fe400000000ff */
[----:B------:R-:W-:Y:S02]  /*1350*/  F2FP.PACK_AB R9, R11, R10 ;  /* 0x0000000a0b09723e */ /* 0x000fe400000000ff */
[----:B--2---:R-:W-:Y:S02]  /*1360*/  F2FP.PACK_AB R10, R5, R4 ;  /* 0x00000004050a723e */ /* 0x004fe400000000ff */
[----:B------:R-:W-:-:S02]  /*1370*/  IADD3 R50, P2, R60, c[0x0][0x168], RZ ;  /* 0x00005a003c327a10 */ /* 0x000fc40007f5e0ff */
[----:B------:R-:W-:Y:S02]  /*1380*/  IADD3 R42, P3, R42, 0x20000, RZ ;  /* 0x000200002a2a7810 */ /* 0x000fe40007f7e0ff */
[----:B------:R-:W-:Y:S02]  /*1390*/  IADD3.X R4, R61, c[0x0][0x16c], RZ, P5, !PT ;  /* 0x00005b003d047a10 */ /* 0x000fe40002ffe4ff */
[----:B---3--:R-:W-:Y:S02]  /*13a0*/  F2FP.PACK_AB R16, R21, R20 ;  /* 0x000000141510723e */ /* 0x008fe400000000ff */
[----:B------:R-:W-:Y:S02]  /*13b0*/  F2FP.PACK_AB R17, R23, R22 ;  /* 0x000000161711723e */ /* 0x000fe400000000ff */
[----:B----4-:R-:W-:Y:S02]  /*13c0*/  F2FP.PACK_AB R18, R13, R12 ;  /* 0x0000000c0d12723e */ /* 0x010fe400000000ff */
[----:B------:R-:W-:-:S02]  /*13d0*/  F2FP.PACK_AB R19, R15, R14 ;  /* 0x0000000e0f13723e */ /* 0x000fc400000000ff */
[----:B------:R-:W-:Y:S02]  /*13e0*/  IADD3.X R41, R61, c[0x0][0x184], RZ, P1, !PT ;  /* 0x000061003d297a10 */ /* 0x000fe40000ffe4ff */
[----:B------:R-:W-:Y:S01]  /*13f0*/  F2FP.PACK_AB R11, R7, R6 ;  /* 0x00000006070b723e */ /* 0x000fe200000000ff */
[----:B------:R-:W-:Y:S01]  /*1400*/  IMAD.X R43, RZ, RZ, R4, P3 ;  /* 0x000000ffff2b7224 */ /* 0x000fe200018e0604 */
[----:B------:R-:W-:Y:S01]  /*1410*/  IADD3.X R51, R61, c[0x0][0x16c], RZ, P2, !PT ;  /* 0x00005b003d337a10 */ /* 0x000fe200017fe4ff */
[----:B------:R-:W-:Y:S04]  /*1420*/  @P0 STG.E.128 [R40.64], R16 ;  /* 0x0000001028000986 */ /* 0x000fe8000c101d04 */
[----:B------:R-:W-:Y:S04]  /*1430*/  @P4 STG.E.128 [R40.64+0x20000], R8 ;  /* 0x0200000828004986 */ /* 0x000fe8000c101d04 */
[----:B------:R-:W-:Y:S06]  /*1440*/  BAR.SYNC 0x0 ;  /* 0x0000000000007b1d */ /* 0x000fec0000000000 */
[----:B------:R-:W-:Y:S01]  /*1450*/  @!PT LDS RZ, [RZ] ;  /* 0x00000000fffff984 */ /* 0x000fe20000000800 */
[----:B------:R-:W-:Y:S01]  /*1460*/  @!PT LDS RZ, [RZ] ;  /* 0x00000000fffff984 */ /* 0x000fe20000000800 */
[----:B------:R-:W-:Y:S01]  /*1470*/  @!PT LDS RZ, [RZ] ;  /* 0x00000000fffff984 */ /* 0x000fe20000000800 */
[----:B------:R1:W-:Y:S04]  /*1480*/  LDGSTS.E.BYPASS.128 [R52+0x3000], [R50.64+0xc0], P0 ;  /* 0x030000c032347fae */ /* 0x0003e80008101c44 */
[----:B------:R2:W-:Y:S04]  /*1490*/  LDGSTS.E.BYPASS.128 [R3+0x3000], [R42.64+0xc0], P4 ;  /* 0x030000c02a037fae */ /* 0x0005e8000a101c44 */
[----:B------:R-:W0:Y:S01]  /*14a0*/  LDGDEPBAR ;  /* 0x00000000000079af */ /* 0x000e220000000000 */
[----:B------:R-:W-:-:S04]  /*14b0*/  DEPBAR.LE SB0, 0x2 ;  /* 0x000080800000791a */ /* 0x000fc80000000000 */
[----:B------:R-:W-:Y:S06]  /*14c0*/  BAR.SYNC 0x0 ;  /* 0x0000000000007b1d */ /* 0x000fec0000000000 */
[----:B------:R-:W-:Y:S04]  /*14d0*/  LDSM.16.MT88.4 R12, [R53+0x4000] ;  /* 0x00400000350c783b */ /* 0x000fe80000004200 */
[----:B------:R-:W3:Y:S04]  /*14e0*/  LDSM.16.MT88.4 R28, [R53+0x2000] ;  /* 0x00200000351c783b */ /* 0x000ee80000004200 */
[----:B------:R-:W4:Y:S04]  /*14f0*/  LDSM.16.M88.4 R20, [R56] ;  /* 0x000000003814783b */ /* 0x000f280000000200 */
[----:B------:R-:W-:Y:S04]  /*1500*/  LDSM.16.MT88.4 R16, [R2+0x4000] ;  /* 0x004000000210783b */ /* 0x000fe80000004200 */
[----:B------:R-:W1:Y:S04]  /*1510*/  LDSM.16.MT88.4 R24, [R2+0x2000] ;  /* 0x002000000218783b */ /* 0x000e680000004200 */
[----:B------:R-:W-:Y:S04]  /*1520*/  LDSM.16.MT88.4 R8, [R53+0x4400] ;  /* 0x004400003508783b */ /* 0x000fe80000004200 */
[----:B------:R-:W2:Y:S04]  /*1530*/  LDSM.16.MT88.4 R4, [R53+0x2400] ;  /* 0x002400003504783b */ /* 0x000ea80000004200 */
[----:B------:R-:W-:Y:S01]  /*1540*/  LDSM.16.MT88.4 R32, [R2+0x2400] ;  /* 0x002400000220783b */ /* 0x000fe20000004200 */
[----:B---3--:R-:W-:-:S02]  /*1550*/  HMUL2 R12, R12, R28 ;  /* 0x0000001c0c0c7232 */ /* 0x008fc40000000000 */
[----:B------:R-:W-:Y:S02]  /*1560*/  HMUL2 R13, R13, R29 ;  /* 0x0000001d0d0d7232 */ /* 0x000fe40000000000 */
[----:B------:R-:W-:Y:S02]  /*1570*/  HMUL2 R30, R14, R30 ;  /* 0x0000001e0e1e7232 */ /* 0x000fe40000000000 */
[----:B------:R-:W-:-:S03]  /*1580*/  HMUL2 R31, R15, R31 ;  /* 0x0000001f0f1f7232 */ /* 0x000fc60000000000 */
[----:B----4-:R5:W5:Y:S01]  /*1590*/  HMMA.16816.F32 R36, R20, R12, RZ ;  /* 0x0000000c1424723c */ /* 0x010b6200000018ff */
[----:B-1----:R-:W-:Y:S02]  /*15a0*/  HMUL2 R26, R18, R26 ;  /* 0x0000001a121a7232 */ /* 0x002fe40000000000 */
[----:B------:R-:W-:-:S04]  /*15b0*/  HMUL2 R27, R19, R27 ;  /* 0x0000001b131b7232 */ /* 0x000fc80000000000 */
[----:B-----5:R-:W-:Y:S02]  /*15c0*/  HMUL2 R12, R16, R24 ;  /* 0x00000018100c7232 */ /* 0x020fe40000000000 */
[----:B------:R-:W-:Y:S01]  /*15d0*/  HMUL2 R13, R17, R25 ;  /* 0x00000019110d7232 */ /* 0x000fe20000000000 */
[C---:B------:R-:W5:Y:S01]  /*15e0*/  HMMA.16816.F32 R28, R20.reuse, R30, RZ ;  /* 0x0000001e141c723c */ /* 0x040f6200000018ff */
[----:B------:R-:W1:Y:S07]  /*15f0*/  LDSM.16.M88.4 R16, [R54] ;  /* 0x000000003610783b */ /* 0x000e6e0000000200 */
[C---:B------:R-:W5:Y:S08]  /*1600*/  HMMA.16816.F32 R12, R20.reuse, R12, RZ ;  /* 0x0000000c140c723c */ /* 0x040f7000000018ff */
[----:B------:R5:W5:Y:S02]  /*1610*/  HMMA.16816.F32 R20, R20, R26, RZ ;  /* 0x0000001a1414723c */ /* 0x000b6400000018ff */
[----:B-----5:R-:W3:Y:S01]  /*1620*/  LDSM.16.MT88.4 R24, [R2+0x4400] ;  /* 0x004400000218783b */ /* 0x020ee20000004200 */
[----:B--2---:R-:W-:-:S02]  /*1630*/  HMUL2 R4, R8, R4 ;  /* 0x0000000408047232 */ /* 0x004fc40000000000 */
[----:B------:R-:W-:Y:S02]  /*1640*/  HMUL2 R5, R9, R5 ;  /* 0x0000000509057232 */ /* 0x000fe40000000000 */
[----:B------:R-:W-:Y:S02]  /*1650*/  HMUL2 R6, R10, R6 ;  /* 0x000000060a067232 */ /* 0x000fe40000000000 */
[----:B------:R-:W-:Y:S02]  /*1660*/  HMUL2 R7, R11, R7 ;  /* 0x000000070b077232 */ /* 0x000fe40000000000 */
[----:B------:R-:W-:Y:S01]  /*1670*/  LDSM.16.MT88.4 R8, [R53+0x4800] ;  /* 0x004800003508783b */ /* 0x000fe20000004200 */
[C---:B-1----:R-:W5:Y:S08]  /*1680*/  HMMA.16816.F32 R36, R16.reuse, R4, R36 ;  /* 0x000000041024723c */ /* 0x042f700000001824 */
[----:B------:R5:W5:Y:S02]  /*1690*/  HMMA.16816.F32 R28, R16, R6, R28 ;  /* 0x00000006101c723c */ /* 0x000b64000000181c */
[----:B-----5:R-:W1:Y:S01]  /*16a0*/  LDSM.16.MT88.4 R4, [R53+0x2800] ;  /* 0x002800003504783b */ /* 0x020e620000004200 */
[----:B---3--:R-:W-:-:S02]  /*16b0*/  HMUL2 R24, R24, R32 ;  /* 0x0000002018187232 */ /* 0x008fc40000000000 */
[----:B------:R-:W-:Y:S02]  /*16c0*/  HMUL2 R25, R25, R33 ;  /* 0x0000002119197232 */ /* 0x000fe40000000000 */
[----:B------:R-:W-:Y:S02]  /*16d0*/  HMUL2 R26, R26, R34 ;  /* 0x000000221a1a7232 */ /* 0x000fe40000000000 */
[----:B------:R-:W-:Y:S02]  /*16e0*/  HMUL2 R27, R27, R35 ;  /* 0x000000231b1b7232 */ /* 0x000fe40000000000 */
[----:B------:R-:W-:Y:S01]  /*16f0*/  LDSM.16.MT88.4 R32, [R2+0x4800] ;  /* 0x004800000220783b */ /* 0x000fe20000004200 */
[C---:B------:R-:W5:Y:S08]  /*1700*/  HMMA.16816.F32 R12, R16.reuse, R24, R12 ;  /* 0x00000018100c723c */ /* 0x040f70000000180c */
[----:B------:R5:W5:Y:S02]  /*1710*/  HMMA.16816.F32 R16, R16, R26, R20 ;  /* 0x0000001a1010723c */ /* 0x000b640000001814 */
[----:B-----5:R-:W2:Y:S04]  /*1720*/  LDSM.16.MT88.4 R24, [R2+0x2800] ;  /* 0x002800000218783b */ /* 0x020ea80000004200 */
[----:B------:R-:W3:Y:S01]  /*1730*/  LDSM.16.M88.4 R20, [R55] ;  /* 0x000000003714783b */ /* 0x000ee20000000200 */
[----:B-1----:R-:W-:-:S02]  /*1740*/  HMUL2 R4, R8, R4 ;  /* 0x0000000408047232 */ /* 0x002fc40000000000 */
[----:B------:R-:W-:Y:S02]  /*1750*/  HMUL2 R5, R9, R5 ;  /* 0x0000000509057232 */ /* 0x000fe40000000000 */
[----:B------:R-:W-:Y:S02]  /*1760*/  HMUL2 R6, R10, R6 ;  /* 0x000000060a067232 */ /* 0x000fe40000000000 */
[----:B------:R-:W-:Y:S02]  /*1770*/  HMUL2 R7, R11, R7 ;  /* 0x000000070b077232 */ /* 0x000fe40000000000 */
[----:B------:R-:W-:Y:S01]  /*1780*/  LDSM.16.MT88.4 R8, [R53+0x4c00] ;  /* 0x004c00003508783b */ /* 0x000fe20000004200 */
[----:B--2---:R-:W-:Y:S02]  /*1790*/  HMUL2 R24, R32, R24 ;  /* 0x0000001820187232 */ /* 0x004fe40000000000 */
[----:B------:R-:W-:Y:S02]  /*17a0*/  HMUL2 R25, R33, R25 ;  /* 0x0000001921197232 */ /* 0x000fe40000000000 */
[----:B------:R-:W-:-:S02]  /*17b0*/  HMUL2 R26, R34, R26 ;  /* 0x0000001a221a7232 */ /* 0x000fc40000000000 */
[----:B------:R-:W-:Y:S01]  /*17c0*/  HMUL2 R27, R35, R27 ;  /* 0x0000001b231b7232 */ /* 0x000fe20000000000 */
[C---:B---3--:R-:W5:Y:S01]  /*17d0*/  HMMA.16816.F32 R36, R20.reuse, R4, R36 ;  /* 0x000000041424723c */ /* 0x048f620000001824 */
[----:B------:R-:W-:Y:S07]  /*17e0*/  LDSM.16.MT88.4 R32, [R2+0x4c00] ;  /* 0x004c00000220783b */ /* 0x000fee0000004200 */
[C---:B------:R5:W5:Y:S02]  /*17f0*/  HMMA.16816.F32 R28, R20.reuse, R6, R28 ;  /* 0x00000006141c723c */ /* 0x040b64000000181c */
[----:B-----5:R-:W1:Y:S06]  /*1800*/  LDSM.16.MT88.4 R4, [R53+0x2c00] ;  /* 0x002c00003504783b */ /* 0x020e6c0000004200 */
        /* <DEDUP_REMOVED lines=8> */
[----:B--2---:R-:W-:Y:S02]  /*1890*/  HMUL2 R24, R32, R24 ;  /* 0x0000001820187232 */ /* 0x004fe40000000000 */
[----:B------:R-:W-:Y:S02]  /*18a0*/  HMUL2 R25, R33, R25 ;  /* 0x0000001921197232 */ /* 0x000fe40000000000 */
[----:B------:R-:W-:-:S02]  /*18b0*/  HMUL2 R26, R34, R26 ;  /* 0x0000001a221a7232 */ /* 0x000fc40000000000 */
[----:B------:R-:W-:Y:S01]  /*18c0*/  HMUL2 R27, R35, R27 ;  /* 0x0000001b231b7232 */ /* 0x000fe20000000000 */
[C---:B---3--:R-:W5:Y:S08]  /*18d0*/  HMMA.16816.F32 R36, R16.reuse, R4, R36 ;  /* 0x000000041024723c */ /* 0x048f700000001824 */
[C---:B------:R-:W5:Y:S08]  /*18e0*/  HMMA.16816.F32 R28, R16.reuse, R6, R28 ;  /* 0x00000006101c723c */ /* 0x040f70000000181c */
[C---:B------:R-:W5:Y:S08]  /*18f0*/  HMMA.16816.F32 R12, R16.reuse, R24, R12 ;  /* 0x00000018100c723c */ /* 0x040f70000000180c */
[----:B------:R-:W5:Y:S02]  /*1900*/  HMMA.16816.F32 R20, R16, R26, R20 ;  /* 0x0000001a1014723c */ /* 0x000f640000001814 */
[----:B-----5:R-:W-:Y:S04]  /*1910*/  STS.64 [R58+0x6000], R36 ;  /* 0x006000243a007388 */ /* 0x020fe80000000a00 */
        /* <DEDUP_REMOVED lines=12> */
[----:B-1----:R-:W-:-:S02]  /*19e0*/  F2FP.PACK_AB R24, R25, R24 ;  /* 0x000000181918723e */ /* 0x002fc400000000ff */
[----:B------:R-:W-:Y:S02]  /*19f0*/  F2FP.PACK_AB R25, R27, R26 ;  /* 0x0000001a1b19723e */ /* 0x000fe400000000ff */
[----:B--2---:R-:W-:Y:S02]  /*1a00*/  F2FP.PACK_AB R8, R9, R8 ;  /* 0x000000080908723e */ /* 0x004fe400000000ff */
[----:B------:R-:W-:Y:S02]  /*1a10*/  F2FP.PACK_AB R9, R11, R10 ;  /* 0x0000000a0b09723e */ /* 0x000fe400000000ff */
[----:B---3--:R-:W-:Y:S02]  /*1a20*/  F2FP.PACK_AB R26, R17, R16 ;  /* 0x00000010111a723e */ /* 0x008fe400000000ff */
[----:B------:R-:W-:Y:S02]  /*1a30*/  F2FP.PACK_AB R27, R19, R18 ;  /* 0x00000012131b723e */ /* 0x000fe400000000ff */
[----:B----4-:R-:W-:-:S02]  /*1a40*/  F2FP.PACK_AB R10, R5, R4 ;  /* 0x00000004050a723e */ /* 0x010fc400000000ff */
[----:B------:R-:W-:Y:S01]  /*1a50*/  F2FP.PACK_AB R11, R7, R6 ;  /* 0x00000006070b723e */ /* 0x000fe200000000ff */
[----:B------:R-:W-:Y:S04]  /*1a60*/  @P0 STG.E.128 [R40.64+0x40], R24 ;  /* 0x0000401828000986 */ /* 0x000fe8000c101d04 */
[----:B------:R-:W-:Y:S04]  /*1a70*/  @P4 STG.E.128 [R40.64+0x20040], R8 ;  /* 0x0200400828004986 */ /* 0x000fe8000c101d04 */
[----:B------:R-:W-:Y:S06]  /*1a80*/  BAR.SYNC 0x0 ;  /* 0x0000000000007b1d */ /* 0x000fec0000000000 */
[----:B------:R-:W-:Y:S01]  /*1a90*/  @!PT LDS RZ, [RZ] ;  /* 0x00000000fffff984 */ /* 0x000fe20000000800 */
[----:B------:R-:W-:Y:S01]  /*1aa0*/  @!PT LDS RZ, [RZ] ;  /* 0x00000000fffff984 */ /* 0x000fe20000000800 */
[----:B------:R-:W-:Y:S01]  /*1ab0*/  @!PT LDS RZ, [RZ] ;  /* 0x00000000fffff984 */ /* 0x000fe20000000800 */
[----:B------:R1:W-:Y:S04]  /*1ac0*/  LDGSTS.E.BYPASS.128 [R52+0x4000], [R50.64+0x100], !PT ;  /* 0x0400010032347fae */ /* 0x0003e8000f901c44 */
[----:B------:R2:W-:Y:S04]  /*1ad0*/  LDGSTS.E.BYPASS.128 [R3+0x4000], [R42.64+0x100], !PT ;  /* 0x040001002a037fae */ /* 0x0005e8000f901c44 */
        /* <DEDUP_REMOVED lines=184> */
[----:B------:R-:W-:-:S02]  /*2660*/  LEA R28, P1, R48, c[0x0][0x160], 0x1 ;  /* 0x00005800301c7a11 */ /* 0x000fc400078208ff */
[----:B-1----:R-:W-:Y:S02]  /*2670*/  F2FP.PACK_AB R24, R25, R24 ;  /* 0x000000181918723e */ /* 0x002fe400000000ff */
[----:B------:R-:W-:Y:S02]  /*2680*/  F2FP.PACK_AB R25, R27, R26 ;  /* 0x0000001a1b19723e */ /* 0x000fe400000000ff */
[----:B--2---:R-:W-:Y:S02]  /*2690*/  F2FP.PACK_AB R8, R9, R8 ;  /* 0x000000080908723e */ /* 0x004fe400000000ff */
[----:B------:R-:W-:Y:S02]  /*26a0*/  F2FP.PACK_AB R9, R11, R10 ;  /* 0x0000000a0b09723e */ /* 0x000fe400000000ff */
[----:B---3--:R-:W-:Y:S02]  /*26b0*/  F2FP.PACK_AB R26, R17, R16 ;  /* 0x00000010111a723e */ /* 0x008fe400000000ff */
[----:B------:R-:W-:-:S02]  /*26c0*/  F2FP.PACK_AB R27, R19, R18 ;  /* 0x00000012131b723e */ /* 0x000fc400000000ff */
[----:B----4-:R-:W-:Y:S02]  /*26d0*/  F2FP.PACK_AB R10, R5, R4 ;  /* 0x00000004050a723e */ /* 0x010fe400000000ff */
        /* <DEDUP_REMOVED lines=10> */
[----:B------:R-:W-:-:S04]  /*2780*/  SHF.R.S32.HI R5, RZ, 0x1f, R48 ;  /* 0x0000001fff057819 */ /* 0x000fc80000011430 */
[----:B------:R-:W-:Y:S02]  /*2790*/  LEA.HI.X R5, R48, c[0x0][0x164], R5, 0x1, P1 ;  /* 0x0000590030057a11 */ /* 0x000fe400008f0c05 */
[C---:B------:R-:W-:Y:S02]  /*27a0*/  IADD3 R20, P1, R28.reuse, R45, RZ ;  /* 0x0000002d1c147210 */ /* 0x040fe40007f3e0ff */
[----:B------:R-:W-:-:S03]  /*27b0*/  IADD3 R28, P2, R28, R47, RZ ;  /* 0x0000002f1c1c7210 */ /* 0x000fc60007f5e0ff */
[C---:B------:R-:W-:Y:S02]  /*27c0*/  IMAD.X R21, R5.reuse, 0x1, R44, P1 ;  /* 0x0000000105157824 */ /* 0x040fe400008e062c */
[----:B------:R-:W-:Y:S01]  /*27d0*/  IMAD.X R29, R5, 0x1, R46, P2 ;  /* 0x00000001051d7824 */ /* 0x000fe200010e062e */
[----:B------:R-:W-:-:S04]  /*27e0*/  DEPBAR.LE SB0, 0x2 ;  /* 0x000080800000791a */ /* 0x000fc80000000000 */
[----:B------:R-:W-:Y:S06]  /*27f0*/  BAR.SYNC 0x0 ;  /* 0x0000000000007b1d */ /* 0x000fec0000000000 */
[----:B------:R-:W-:-:S04]  /*2800*/  DEPBAR.LE SB0, 0x0 ;  /* 0x000080000000791a */ /* 0x000fc80000000000 */
[----:B------:R-:W-:Y:S06]  /*2810*/  BAR.SYNC 0x0 ;  /* 0x0000000000007b1d */ /* 0x000fec0000000000 */
        /* <DEDUP_REMOVED lines=23> */
[----:B------:R-:W4:Y:S04]  /*2990*/  LDSM.16.MT88.4 R24, [R53+0x2000] ;  /* 0x002000003518783b */ /* 0x000f280000004200 */
[----:B------:R-:W-:Y:S04]  /*29a0*/  LDSM.16.MT88.4 R4, [R2+0x3000] ;  /* 0x003000000204783b */ /* 0x000fe80000004200 */
[----:B------:R-:W4:Y:S04]  /*29b0*/  LDSM.16.MT88.4 R8, [R2+0x2000] ;  /* 0x002000000208783b */ /* 0x000f280000004200 */
[----:B-1----:R-:W1:Y:S04]  /*29c0*/  LDSM.16.M88.4 R48, [R56] ;  /* 0x000000003830783b */ /* 0x002e680000000200 */
[----:B------:R-:W-:Y:S04]  /*29d0*/  LDSM.16.MT88.4 R16, [R53+0x3400] ;  /* 0x003400003510783b */ /* 0x000fe80000004200 */
[----:B---3--:R-:W3:Y:S04]  /*29e0*/  LDSM.16.MT88.4 R20, [R53+0x2400] ;  /* 0x002400003514783b */ /* 0x008ee80000004200 */
[----:B------:R-:W3:Y:S04]  /*29f0*/  LDSM.16.M88.4 R36, [R54] ;  /* 0x000000003624783b */ /* 0x000ee80000000200 */
[----:B--2---:R-:W-:Y:S04]  /*2a00*/  LDSM.16.MT88.4 R40, [R2+0x3400] ;  /* 0x003400000228783b */ /* 0x004fe80000004200 */
[----:B------:R-:W2:Y:S04]  /*2a10*/  LDSM.16.MT88.4 R44, [R2+0x2400] ;  /* 0x00240000022c783b */ /* 0x000ea80000004200 */
[----:B----4-:R-:W-:Y:S01]  /*2a20*/  LDSM.16.M88.4 R28, [R55] ;  /* 0x00000000371c783b */ /* 0x010fe20000000200 */
[----:B------:R-:W-:-:S02]  /*2a30*/  HMUL2 R12, R12, R24 ;  /* 0x000000180c0c7232 */ /* 0x000fc40000000000 */
[----:B------:R-:W-:Y:S02]  /*2a40*/  HMUL2 R13, R13, R25 ;  /* 0x000000190d0d7232 */ /* 0x000fe40000000000 */
[----:B------:R-:W-:Y:S02]  /*2a50*/  HMUL2 R26, R14, R26 ;  /* 0x0000001a0e1a7232 */ /* 0x000fe40000000000 */
[----:B------:R-:W-:Y:S02]  /*2a60*/  HMUL2 R27, R15, R27 ;  /* 0x0000001b0f1b7232 */ /* 0x000fe40000000000 */
[----:B------:R-:W-:Y:S02]  /*2a70*/  HMUL2 R4, R4, R8 ;  /* 0x0000000804047232 */ /* 0x000fe40000000000 */
[----:B------:R-:W-:Y:S02]  /*2a80*/  HMUL2 R5, R5, R9 ;  /* 0x0000000905057232 */ /* 0x000fe40000000000 */
[----:B------:R-:W-:-:S02]  /*2a90*/  HMUL2 R6, R6, R10 ;  /* 0x0000000a06067232 */ /* 0x000fc40000000000 */
[----:B------:R-:W-:Y:S01]  /*2aa0*/  HMUL2 R7, R7, R11 ;  /* 0x0000000b07077232 */ /* 0x000fe20000000000 */
[C---:B-1----:R-:W5:Y:S01]  /*2ab0*/  HMMA.16816.F32 R32, R48.reuse, R12, RZ ;  /* 0x0000000c3020723c */ /* 0x042f6200000018ff */
[----:B------:R-:W-:Y:S07]  /*2ac0*/  LDSM.16.MT88.4 R8, [R53+0x2800] ;  /* 0x002800003508783b */ /* 0x000fee0000004200 */
[C---:B------:R-:W5:Y:S08]  /*2ad0*/  HMMA.16816.F32 R24, R48.reuse, R26, RZ ;  /* 0x0000001a3018723c */ /* 0x040f7000000018ff */
[C---:B------:R-:W5:Y:S08]  /*2ae0*/  HMMA.16816.F32 R12, R48.reuse, R4, RZ ;  /* 0x00000004300c723c */ /* 0x040f7000000018ff */
[----:B------:R5:W5:Y:S02]  /*2af0*/  HMMA.16816.F32 R48, R48, R6, RZ ;  /* 0x000000063030723c */ /* 0x000b6400000018ff */
[----:B-----5:R-:W1:Y:S01]  /*2b00*/  LDSM.16.MT88.4 R4, [R53+0x3800] ;  /* 0x003800003504783b */ /* 0x020e620000004200 */
[----:B---3--:R-:W-:-:S02]  /*2b10*/  HMUL2 R16, R16, R20 ;  /* 0x0000001410107232 */ /* 0x008fc40000000000 */
[----:B------:R-:W-:Y:S02]  /*2b20*/  HMUL2 R17, R17, R21 ;  /* 0x0000001511117232 */ /* 0x000fe40000000000 */
[----:B------:R-:W-:Y:S02]  /*2b30*/  HMUL2 R18, R18, R22 ;  /* 0x0000001612127232 */ /* 0x000fe40000000000 */
[----:B------:R-:W-:Y:S02]  /*2b40*/  HMUL2 R19, R19, R23 ;  /* 0x0000001713137232 */ /* 0x000fe40000000000 */
[----:B------:R-:W-:Y:S01]  /*2b50*/  LDSM.16.MT88.4 R20, [R2+0x3800] ;  /* 0x003800000214783b */ /* 0x000fe20000004200 */
[C---:B------:R-:W-:Y:S08]  /*2b60*/  HMMA.16816.F32 R32, R36.reuse, R16, R32 ;  /* 0x000000102420723c */ /* 0x040ff00000001820 */
[----:B------:R5:W5:Y:S02]  /*2b70*/  HMMA.16816.F32 R24, R36, R18, R24 ;  /* 0x000000122418723c */ /* 0x000b640000001818 */
[----:B-----5:R-:W3:Y:S01]  /*2b80*/  LDSM.16.MT88.4 R16, [R2+0x2800] ;  /* 0x002800000210783b */ /* 0x020ee20000004200 */
[----:B--2---:R-:W-:-:S02]  /*2b90*/  HMUL2 R40, R40, R44 ;  /* 0x0000002c28287232 */ /* 0x004fc40000000000 */
[----:B------:R-:W-:Y:S02]  /*2ba0*/  HMUL2 R41, R41, R45 ;  /* 0x0000002d29297232 */ /* 0x000fe40000000000 */
[----:B------:R-:W-:Y:S02]  /*2bb0*/  HMUL2 R42, R42, R46 ;  /* 0x0000002e2a2a7232 */ /* 0x000fe40000000000 */
[----:B------:R-:W-:-:S03]  /*2bc0*/  HMUL2 R43, R43, R47 ;  /* 0x0000002f2b2b7232 */ /* 0x000fc60000000000 */
[----:B------:R-:W5:Y:S01]  /*2bd0*/  HMMA.16816.F32 R12, R36, R40, R12 ;  /* 0x00000028240c723c */ /* 0x000f62000000180c */
[----:B-1----:R-:W-:Y:S02]  /*2be0*/  HMUL2 R10, R6, R10 ;  /* 0x0000000a060a7232 */ /* 0x002fe40000000000 */
[----:B------:R-:W-:-:S05]  /*2bf0*/  HMUL2 R11, R7, R11 ;  /* 0x0000000b070b7232 */ /* 0x000fca0000000000 */
[----:B------:R5:W5:Y:S01]  /*2c00*/  HMMA.16816.F32 R48, R36, R42, R48 ;  /* 0x0000002a2430723c */ /* 0x000b620000001830 */
[----:B------:R-:W-:Y:S01]  /*2c10*/  HMUL2 R4, R4, R8 ;  /* 0x0000000804047232 */ /* 0x000fe20000000000 */
[----:B-----5:R-:W-:Y:S01]  /*2c20*/  LDSM.16.MT88.4 R36, [R53+0x3c00] ;  /* 0x003c00003524783b */ /* 0x020fe20000004200 */
[----:B------:R-:W-:-:S03]  /*2c30*/  HMUL2 R5, R5, R9 ;  /* 0x0000000905057232 */ /* 0x000fc60000000000 */
[----:B------:R-:W1:Y:S02]  /*2c40*/  LDSM.16.MT88.4 R40, [R53+0x2c00] ;  /* 0x002c00003528783b */ /* 0x000e640000004200 */
[C---:B------:R5:W-:Y:S02]  /*2c50*/  HMMA.16816.F32 R44, R28.reuse, R10, R24 ;  /* 0x0000000a1c2c723c */ /* 0x040be40000001818 */
[----:B-----5:R-:W-:Y:S04]  /*2c60*/  LDSM.16.MT88.4 R8, [R2+0x3c00] ;  /* 0x003c00000208783b */ /* 0x020fe80000004200 */
[----:B------:R-:W2:Y:S02]  /*2c70*/  LDSM.16.MT88.4 R24, [R2+0x2c00] ;  /* 0x002c00000218783b */ /* 0x000ea40000004200 */
[----:B------:R5:W5:Y:S02]  /*2c80*/  HMMA.16816.F32 R32, R28, R4, R32 ;  /* 0x000000041c20723c */ /* 0x000b640000001820 */
[----:B-----5:R-:W4:Y:S01]  /*2c90*/  LDSM.16.M88.4 R4, [R0] ;  /* 0x000000000004783b */ /* 0x020f220000000200 */
[----:B---3--:R-:W-:-:S02]  /*2ca0*/  HMUL2 R16, R20, R16 ;  /* 0x0000001014107232 */ /* 0x008fc40000000000 */
[----:B------:R-:W-:Y:S02]  /*2cb0*/  HMUL2 R17, R21, R17 ;  /* 0x0000001115117232 */ /* 0x000fe40000000000 */
[----:B------:R-:W-:Y:S02]  /*2cc0*/  HMUL2 R18, R22, R18 ;  /* 0x0000001216127232 */ /* 0x000fe40000000000 */
[----:B------:R-:W-:-:S03]  /*2cd0*/  HMUL2 R19, R23, R19 ;  /* 0x0000001317137232 */ /* 0x000fc60000000000 */
[C---:B------:R-:W5:Y:S08]  /*2ce0*/  HMMA.16816.F32 R12, R28.reuse, R16, R12 ;  /* 0x000000101c0c723c */ /* 0x040f70000000180c */
[----:B------:R-:W5:Y:S01]  /*2cf0*/  HMMA.16816.F32 R48, R28, R18, R48 ;  /* 0x000000121c30723c */ /* 0x000f620000001830 */
[----:B-1----:R-:W-:Y:S02]  /*2d00*/  HMUL2 R36, R36, R40 ;  /* 0x0000002824247232 */ /* 0x002fe40000000000 */
[----:B------:R-:W-:-:S02]  /*2d10*/  HMUL2 R37, R37, R41 ;  /* 0x0000002925257232 */ /* 0x000fc40000000000 */
[----:B------:R-:W-:Y:S02]  /*2d20*/  HMUL2 R38, R38, R42 ;  /* 0x0000002a26267232 */ /* 0x000fe40000000000 */
[----:B------:R-:W-:Y:S02]  /*2d30*/  HMUL2 R39, R39, R43 ;  /* 0x0000002b27277232 */ /* 0x000fe40000000000 */
[----:B--2---:R-:W-:Y:S02]  /*2d40*/  HMUL2 R8, R8, R24 ;  /* 0x0000001808087232 */ /* 0x004fe40000000000 */
[----:B------:R-:W-:Y:S02]  /*2d50*/  HMUL2 R9, R9, R25 ;  /* 0x0000001909097232 */ /* 0x000fe40000000000 */
[----:B------:R-:W-:Y:S02]  /*2d60*/  HMUL2 R10, R10, R26 ;  /* 0x0000001a0a0a7232 */ /* 0x000fe40000000000 */
[----:B------:R-:W-:Y:S01]  /*2d70*/  HMUL2 R11, R11, R27 ;  /* 0x0000001b0b0b7232 */ /* 0x000fe20000000000 */
[C---:B----4-:R-:W5:Y:S08]  /*2d80*/  HMMA.16816.F32 R32, R4.reuse, R36, R32 ;  /* 0x000000240420723c */ /* 0x050f700000001820 */
[C---:B------:R-:W5:Y:S08]  /*2d90*/  HMMA.16816.F32 R44, R4.reuse, R38, R44 ;  /* 0x00000026042c723c */ /* 0x040f70000000182c */
[C---:B-----5:R-:W5:Y:S08]  /*2da0*/  HMMA.16816.F32 R12, R4.reuse, R8, R12 ;  /* 0x00000008040c723c */ /* 0x060f70000000180c */
[----:B------:R-:W5:Y:S01]  /*2db0*/  HMMA.16816.F32 R48, R4, R10, R48 ;  /* 0x0000000a0430723c */ /* 0x000f620000001830 */
[----:B------:R-:W-:Y:S04]  /*2dc0*/  STS.64 [R58+0x6000], R32 ;  /* 0x006000203a007388 */ /* 0x000fe80000000a00 */
[----:B------:R-:W-:Y:S04]  /*2dd0*/  STS.64 [R58+0x6500], R34 ;  /* 0x006500223a007388 */ /* 0x000fe80000000a00 */
[----:B------:R-:W-:Y:S04]  /*2de0*/  STS.64 [R58+0x6020], R44 ;  /* 0x0060202c3a007388 */ /* 0x000fe80000000a00 */
[----:B------:R-:W-:Y:S04]  /*2df0*/  STS.64 [R58+0x6520], R46 ;  /* 0x0065202e3a007388 */ /* 0x000fe80000000a00 */
[----:B-----5:R-:W-:Y:S04]  /*2e00*/  STS.64 [R58+0x6040], R12 ;  /* 0x0060400c3a007388 */ /* 0x020fe80000000a00 */
        /* <DEDUP_REMOVED lines=8> */
[----:B------:R-:W-:-:S02]  /*2e90*/  IADD3 R62, P1, R60, c[0x0][0x178], RZ ;  /* 0x00005e003c3e7a10 */ /* 0x000fc40007f3e0ff */
[----:B------:R-:W-:Y:S02]  /*2ea0*/  IADD3 R60, P2, R60, c[0x0][0x160], RZ ;  /* 0x000058003c3c7a10 */ /* 0x000fe40007f5e0ff */
[C---:B------:R-:W-:Y:S02]  /*2eb0*/  IADD3.X R63, R61.reuse, c[0x0][0x17c], RZ, P1, !PT ;  /* 0x00005f003d3f7a10 */ /* 0x040fe40000ffe4ff */
[----:B------:R-:W-:Y:S02]  /*2ec0*/  IADD3.X R61, R61, c[0x0][0x164], RZ, P2, !PT ;  /* 0x000059003d3d7a10 */ /* 0x000fe400017fe4ff */
[----:B------:R-:W-:-:S05]  /*2ed0*/  IADD3 R64, P1, R60, 0x20000, RZ ;  /* 0x000200003c407810 */ /* 0x000fca0007f3e0ff */
[----:B------:R-:W-:Y:S01]  /*2ee0*/  IMAD.X R65, RZ, RZ, R61, P1 ;  /* 0x000000ffff417224 */ /* 0x000fe200008e063d */
        /* <DEDUP_REMOVED lines=8> */
[----:B------:R-:W-:Y:S04]  /*2f70*/  @P0 STG.E.128 [R62.64], R28 ;  /* 0x0000001c3e000986 */ /* 0x000fe8000c101d04 */
[----:B------:R-:W-:Y:S04]  /*2f80*/  @P4 STG.E.128 [R62.64+0x20000], R16 ;  /* 0x020000103e004986 */ /* 0x000fe8000c101d04 */
[----:B------:R-:W-:Y:S06]  /*2f90*/  BAR.SYNC 0x0 ;  /* 0x0000000000007b1d */ /* 0x000fec0000000000 */
[----:B------:R-:W-:Y:S01]  /*2fa0*/  @!PT LDS RZ, [RZ] ;  /* 0x00000000fffff984 */ /* 0x000fe20000000800 */
[----:B------:R-:W-:Y:S01]  /*2fb0*/  @!PT LDS RZ, [RZ] ;  /* 0x00000000fffff984 */ /* 0x000fe20000000800 */
[----:B------:R-:W-:Y:S01]  /*2fc0*/  @!PT LDS RZ, [RZ] ;  /* 0x00000000fffff984 */ /* 0x000fe20000000800 */
[----:B------:R-:W-:Y:S04]  /*2fd0*/  LDGSTS.E.BYPASS.128 [R52+0x3000], [R60.64+0xc0], P0 ;  /* 0x030000c03c347fae */ /* 0x000fe80008101c44 */
[----:B------:R-:W-:Y:S04]  /*2fe0*/  LDGSTS.E.BYPASS.128 [R3+0x3000], [R64.64+0xc0], P4 ;  /* 0x030000c040037fae */ /* 0x000fe8000a101c44 */
[----:B------:R-:W0:Y:S01]  /*2ff0*/  LDGDEPBAR ;  /* 0x00000000000079af */ /* 0x000e220000000000 */
[----:B------:R-:W-:-:S04]  /*3000*/  DEPBAR.LE SB0, 0x2 ;  /* 0x000080800000791a */ /* 0x000fc80000000000 */
[----:B------:R-:W-:Y:S06]  /*3010*/  BAR.SYNC 0x0 ;  /* 0x0000000000007b1d */ /* 0x000fec0000000000 */
[----:B------:R-:W-:Y:S04]  /*3020*/  LDSM.16.MT88.4 R4, [R53+0x4000] ;  /* 0x004000003504783b */ /* 0x000fe80000004200 */
[----:B------:R-:W1:Y:S04]  /*3030*/  LDSM.16.MT88.4 R24, [R53+0x2000] ;  /* 0x002000003518783b */ /* 0x000e680000004200 */
[----:B------:R-:W-:Y:S04]  /*3040*/  LDSM.16.MT88.4 R20, [R2+0x4000] ;  /* 0x004000000214783b */ /* 0x000fe80000004200 */
[----:B------:R-:W2:Y:S04]  /*3050*/  LDSM.16.MT88.4 R40, [R2+0x2000] ;  /* 0x002000000228783b */ /* 0x000ea80000004200 */
[----:B------:R-:W3:Y:S04]  /*3060*/  LDSM.16.M88.4 R12, [R56] ;  /* 0x00000000380c783b */ /* 0x000ee80000000200 */
[----:B------:R-:W-:Y:S04]  /*3070*/  LDSM.16.MT88.4 R8, [R53+0x4400] ;  /* 0x004400003508783b */ /* 0x000fe80000004200 */
[----:B------:R-:W4:Y:S04]  /*3080*/  LDSM.16.MT88.4 R16, [R53+0x2400] ;  /* 0x002400003510783b */ /* 0x000f280000004200 */
[----:B------:R-:W-:Y:S04]  /*3090*/  LDSM.16.MT88.4 R36, [R2+0x4400] ;  /* 0x004400000224783b */ /* 0x000fe80000004200 */
[----:B------:R-:W4:Y:S04]  /*30a0*/  LDSM.16.MT88.4 R32, [R2+0x2400] ;  /* 0x002400000220783b */ /* 0x000f280000004200 */
[----:B------:R-:W4:Y:S01]  /*30b0*/  LDSM.16.M88.4 R28, [R54] ;  /* 0x00000000361c783b */ /* 0x000f220000000200 */
[----:B-1----:R-:W-:-:S02]  /*30c0*/  HMUL2 R24, R4, R24 ;  /* 0x0000001804187232 */ /* 0x002fc40000000000 */
[----:B------:R-:W-:Y:S02]  /*30d0*/  HMUL2 R25, R5, R25 ;  /* 0x0000001905197232 */ /* 0x000fe40000000000 */
[----:B--2---:R-:W-:Y:S02]  /*30e0*/  HMUL2 R40, R20, R40 ;  /* 0x0000002814287232 */ /* 0x004fe40000000000 */
[----:B------:R-:W-:Y:S02]  /*30f0*/  HMUL2 R41, R21, R41 ;  /* 0x0000002915297232 */ /* 0x000fe40000000000 */
[----:B------:R-:W-:Y:S02]  /*3100*/  HMUL2 R6, R6, R26 ;  /* 0x0000001a06067232 */ /* 0x000fe40000000000 */
[----:B------:R-:W-:Y:S02]  /*3110*/  HMUL2 R7, R7, R27 ;  /* 0x0000001b07077232 */ /* 0x000fe40000000000 */
[----:B------:R-:W-:Y:S01]  /*3120*/  HMUL2 R22, R22, R42 ;  /* 0x0000002a16167232 */ /* 0x000fe20000000000 */
[----:B---3--:R-:W5:Y:S01]  /*3130*/  HMMA.16816.F32 R24, R12, R24, RZ ;  /* 0x000000180c18723c */ /* 0x008f6200000018ff */
[----:B------:R-:W-:-:S07]  /*3140*/  HMUL2 R23, R23, R43 ;  /* 0x0000002b17177232 */ /* 0x000fce0000000000 */
[C---:B------:R-:W5:Y:S08]  /*3150*/  HMMA.16816.F32 R40, R12.reuse, R40, RZ ;  /* 0x000000280c28723c */ /* 0x040f7000000018ff */
[----:B------:R-:W5:Y:S01]  /*3160*/  HMMA.16816.F32 R4, R12, R6, RZ ;  /* 0x000000060c04723c */ /* 0x000f6200000018ff */
[----:B----4-:R-:W-:Y:S02]  /*3170*/  HMUL2 R8, R8, R16 ;  /* 0x0000001008087232 */ /* 0x010fe40000000000 */
[----:B------:R-:W-:-:S02]  /*3180*/  HMUL2 R9, R9, R17 ;  /* 0x0000001109097232 */ /* 0x000fc40000000000 */
[----:B------:R-:W-:Y:S02]  /*3190*/  HMUL2 R32, R36, R32 ;  /* 0x0000002024207232 */ /* 0x000fe40000000000 */
[----:B------:R-:W-:Y:S02]  /*31a0*/  HMUL2 R33, R37, R33 ;  /* 0x0000002125217232 */ /* 0x000fe40000000000 */
[----:B------:R-:W-:Y:S01]  /*31b0*/  HMUL2 R20, R10, R18 ;  /* 0x000000120a147232 */ /* 0x000fe20000000000 */
[----:B-----5:R5:W-:Y:S01]  /*31c0*/  HMMA.16816.F32 R24, R28, R8, R24 ;  /* 0x000000081c18723c */ /* 0x020be20000001818 */
[----:B------:R-:W-:Y:S02]  /*31d0*/  HMUL2 R21, R11, R19 ;  /* 0x000000130b157232 */ /* 0x000fe40000000000 */
[----:B------:R-:W-:Y:S01]  /*31e0*/  HMUL2 R44, R38, R34 ;  /* 0x00000022262c7232 */ /* 0x000fe20000000000 */
[----:B------:R-:W-:Y:S01]  /*31f0*/  LDSM.16.MT88.4 R16, [R53+0x4800] ;  /* 0x004800003510783b */ /* 0x000fe20000004200 */
[----:B------:R-:W-:-:S03]  /*3200*/  HMUL2 R45, R39, R35 ;  /* 0x00000023272d7232 */ /* 0x000fc60000000000 */
[----:B------:R5:W-:Y:S02]  /*3210*/  HMMA.16816.F32 R40, R28, R32, R40 ;  /* 0x000000201c28723c */ /* 0x000be40000001828 */
[----:B-----5:R-:W1:Y:S04]  /*3220*/  LDSM.16.MT88.4 R8, [R53+0x2800] ;  /* 0x002800003508783b */ /* 0x020e680000004200 */
[----:B------:R-:W-:Y:S04]  /*3230*/  LDSM.16.MT88.4 R36, [R2+0x4800] ;  /* 0x004800000224783b */ /* 0x000fe80000004200 */
[----:B------:R-:W2:Y:S01]  /*3240*/  LDSM.16.MT88.4 R32, [R2+0x2800] ;  /* 0x002800000220783b */ /* 0x000ea20000004200 */
[----:B------:R-:W5:Y:S08]  /*3250*/  HMMA.16816.F32 R12, R12, R22, RZ ;  /* 0x000000160c0c723c */ /* 0x000f7000000018ff */
[----:B------:R5:W5:Y:S02]  /*3260*/  HMMA.16816.F32 R4, R28, R20, R4 ;  /* 0x000000141c04723c */ /* 0x000b640000001804 */
[----:B-----5:R-:W3:-:S14]  /*3270*/  LDSM.16.M88.4 R20, [R55] ;  /* 0x000000003714783b */ /* 0x020edc0000000200 */
[----:B------:R5:W5:Y:S01]  /*3280*/  HMMA.16816.F32 R12, R28, R44, R12 ;  /* 0x0000002c1c0c723c */ /* 0x000b62000000180c */
[----:B-1----:R-:W-:Y:S02]  /*3290*/  HMUL2 R8, R16, R8 ;  /* 0x0000000810087232 */ /* 0x002fe40000000000 */
[----:B------:R-:W-:Y:S02]  /*32a0*/  HMUL2 R9, R17, R9 ;  /* 0x0000000911097232 */ /* 0x000fe40000000000 */
[----:B--2---:R-:W-:Y:S02]  /*32b0*/  HMUL2 R32, R36, R32 ;  /* 0x0000002024207232 */ /* 0x004fe40000000000 */
[----:B------:R-:W-:Y:S02]  /*32c0*/  HMUL2 R33, R37, R33 ;  /* 0x0000002125217232 */ /* 0x000fe40000000000 */
[----:B-----5:R-:W-:Y:S02]  /*32d0*/  HMUL2 R28, R18, R10 ;  /* 0x0000000a121c7232 */ /* 0x020fe40000000000 */
[----:B------:R-:W-:-:S02]  /*32e0*/  HMUL2 R29, R19, R11 ;  /* 0x0000000b131d7232 */ /* 0x000fc40000000000 */
[----:B------:R-:W-:Y:S01]  /*32f0*/  HMUL2 R44, R38, R34 ;  /* 0x00000022262c7232 */ /* 0x000fe20000000000 */
[----:B------:R-:W-:Y:S01]  /*3300*/  LDSM.16.MT88.4 R16, [R53+0x2c00] ;  /* 0x002c00003510783b */ /* 0x000fe20000004200 */
[----:B------:R-:W-:Y:S01]  /*3310*/  HMUL2 R45, R39, R35 ;  /* 0x00000023272d7232 */ /* 0x000fe20000000000 */
[C---:B---3--:R5:W5:Y:S02]  /*3320*/  HMMA.16816.F32 R24, R20.reuse, R8, R24 ;  /* 0x000000081418723c */ /* 0x048b640000001818 */
[----:B-----5:R-:W1:Y:S04]  /*3330*/  LDSM.16.MT88.4 R8, [R53+0x4c00] ;  /* 0x004c00003508783b */ /* 0x020e680000004200 */
[----:B------:R-:W-:Y:S02]  /*3340*/  LDSM.16.MT88.4 R36, [R2+0x2c00] ;  /* 0x002c00000224783b */ /* 0x000fe40000004200 */
[C---:B------:R5:W-:Y:S02]  /*3350*/  HMMA.16816.F32 R40, R20.reuse, R32, R40 ;  /* 0x000000201428723c */ /* 0x040be40000001828 */
[----:B-----5:R-:W2:Y:S06]  /*3360*/  LDSM.16.MT88.4 R32, [R2+0x4c00] ;  /* 0x004c00000220783b */ /* 0x020eac0000004200 */
[C---:B------:R5:W5:Y:S02]  /*3370*/  HMMA.16816.F32 R28, R20.reuse, R28, R4 ;  /* 0x0000001c141c723c */ /* 0x040b640000001804 */
[----:B-----5:R-:W3:Y:S06]  /*3380*/  LDSM.16.M88.4 R4, [R0] ;  /* 0x000000000004783b */ /* 0x020eec0000000200 */
[----:B------:R-:W5:Y:S01]  /*3390*/  HMMA.16816.F32 R12, R20, R44, R12 ;  /* 0x0000002c140c723c */ /* 0x000f62000000180c */
        /* <DEDUP_REMOVED lines=11> */
[----:B-----5:R-:W5:Y:S01]  /*3450*/  HMMA.16816.F32 R12, R4, R34, R12 ;  /* 0x00000022040c723c */ /* 0x020f62000000180c */
[----:B------:R-:W-:Y:S04]  /*3460*/  STS.64 [R58+0x6000], R24 ;  /* 0x006000183a007388 */ /* 0x000fe80000000a00 */
[----:B------:R-:W-:Y:S04]  /*3470*/  STS.64 [R58+0x6500], R26 ;  /* 0x0065001a3a007388 */ /* 0x000fe80000000a00 */
[----:B------:R-:W-:Y:S04]  /*3480*/  STS.64 [R58+0x6020], R28 ;  /* 0x0060201c3a007388 */ /* 0x000fe80000000a00 */
[----:B------:R-:W-:Y:S04]  /*3490*/  STS.64 [R58+0x6520], R30 ;  /* 0x0065201e3a007388 */ /* 0x000fe80000000a00 */
[----:B------:R-:W-:Y:S04]  /*34a0*/  STS.64 [R58+0x6040], R40 ;  /* 0x006040283a007388 */ /* 0x000fe80000000a00 */
[----:B------:R-:W-:Y:S04]  /*34b0*/  STS.64 [R58+0x6540], R42 ;  /* 0x0065402a3a007388 */ /* 0x000fe80000000a00 */
[----:B-----5:R-:W-:Y:S04]  /*34c0*/  STS.64 [R58+0x6060], R12 ;  /* 0x0060600c3a007388 */ /* 0x020fe80000000a00 */
        /* <DEDUP_REMOVED lines=20> */
[----:B------:R-:W-:Y:S04]  /*3610*/  LDGSTS.E.BYPASS.128 [R52+0x4000], [R60.64+0x100], !PT ;  /* 0x040001003c347fae */ /* 0x000fe8000f901c44 */
[----:B------:R-:W-:Y:S04]  /*3620*/  LDGSTS.E.BYPASS.128 [R3+0x4000], [R64.64+0x100], !PT ;  /* 0x0400010040037fae */ /* 0x000fe8000f901c44 */
        /* <DEDUP_REMOVED lines=110> */
[----:B------:R-:W4:Y:S01]  /*3d10*/  LDSM.16.M88.4 R4, [R54] ;  /* 0x000000003604783b */ /* 0x000f220000000200 */
[----:B-1----:R-:W-:-:S02]  /*3d20*/  HMUL2 R8, R8, R12 ;  /* 0x0000000c08087232 */ /* 0x002fc40000000000 */
[----:B------:R-:W-:Y:S02]  /*3d30*/  HMUL2 R9, R9, R13 ;  /* 0x0000000d09097232 */ /* 0x000fe40000000000 */
[----:B------:R-:W-:Y:S02]  /*3d40*/  HMUL2 R36, R10, R14 ;  /* 0x0000000e0a247232 */ /* 0x000fe40000000000 */
[----:B------:R-:W-:Y:S02]  /*3d50*/  HMUL2 R37, R11, R15 ;  /* 0x0000000f0b257232 */ /* 0x000fe40000000000 */
[----:B--2---:R-:W-:Y:S01]  /*3d60*/  HMUL2 R20, R20, R24 ;  /* 0x0000001814147232 */ /* 0x004fe20000000000 */
[----:B------:R-:W-:Y:S01]  /*3d70*/  LDSM.16.MT88.4 R12, [R2+0x2400] ;  /* 0x00240000020c783b */ /* 0x000fe20000004200 */
[----:B------:R-:W-:Y:S02]  /*3d80*/  HMUL2 R21, R21, R25 ;  /* 0x0000001915157232 */ /* 0x000fe40000000000 */
[----:B------:R-:W-:-:S02]  /*3d90*/  HMUL2 R22, R22, R26 ;  /* 0x0000001a16167232 */ /* 0x000fc40000000000 */
[----:B------:R-:W-:Y:S01]  /*3da0*/  HMUL2 R23, R23, R27 ;  /* 0x0000001b17177232 */ /* 0x000fe20000000000 */
[C---:B---3--:R5:W5:Y:S01]  /*3db0*/  HMMA.16816.F32 R44, R16.reuse, R8, RZ ;  /* 0x00000008102c723c */ /* 0x048b6200000018ff */
[----:B------:R-:W-:Y:S04]  /*3dc0*/  LDSM.16.MT88.4 R24, [R53+0x2800] ;  /* 0x002800003518783b */ /* 0x000fe80000004200 */
[----:B-----5:R-:W1:Y:S03]  /*3dd0*/  LDSM.16.MT88.4 R8, [R2+0x3400] ;  /* 0x003400000208783b */ /* 0x020e660000004200 */
[C---:B------:R-:W5:Y:S08]  /*3de0*/  HMMA.16816.F32 R36, R16.reuse, R36, RZ ;  /* 0x000000241024723c */ /* 0x040f7000000018ff */
[----:B------:R-:W5:Y:S01]  /*3df0*/  HMMA.16816.F32 R40, R16, R20, RZ ;  /* 0x000000141028723c */ /* 0x000f6200000018ff */
[----:B----4-:R-:W-:-:S07]  /*3e00*/  HMUL2 R28, R28, R32 ;  /* 0x000000201c1c7232 */ /* 0x010fce0000000000 */
[----:B------:R5:W5:Y:S02]  /*3e10*/  HMMA.16816.F32 R16, R16, R22, RZ ;  /* 0x000000161010723c */ /* 0x000b6400000018ff */
[----:B-----5:R-:W2:Y:S01]  /*3e20*/  LDSM.16.MT88.4 R20, [R53+0x3800] ;  /* 0x003800003514783b */ /* 0x020ea20000004200 */
[----:B------:R-:W-:Y:S02]  /*3e30*/  HMUL2 R29, R29, R33 ;  /* 0x000000211d1d7232 */ /* 0x000fe40000000000 */
[----:B------:R-:W-:Y:S02]  /*3e40*/  HMUL2 R48, R30, R34 ;  /* 0x000000221e307232 */ /* 0x000fe40000000000 */
[----:B------:R-:W-:Y:S02]  /*3e50*/  HMUL2 R49, R31, R35 ;  /* 0x000000231f317232 */ /* 0x000fe40000000000 */
[----:B------:R-:W3:Y:S01]  /*3e60*/  LDSM.16.M88.4 R32, [R55] ;  /* 0x000000003720783b */ /* 0x000ee20000000200 */
[C---:B------:R5:W5:Y:S03]  /*3e70*/  HMMA.16816.F32 R28, R4.reuse, R28, R44 ;  /* 0x0000001c041c723c */ /* 0x040b66000000182c */
[----:B-----5:R-:W-:Y:S05]  /*3e80*/  LDSM.16.MT88.4 R44, [R2+0x3800] ;  /* 0x00380000022c783b */ /* 0x020fea0000004200 */
[----:B------:R5:W5:Y:S02]  /*3e90*/  HMMA.16816.F32 R36, R4, R48, R36 ;  /* 0x000000300424723c */ /* 0x000b640000001824 */
[----:B-----5:R-:W4:Y:S01]  /*3ea0*/  LDSM.16.MT88.4 R48, [R2+0x2800] ;  /* 0x002800000230783b */ /* 0x020f220000004200 */
[----:B-1----:R-:W-:-:S02]  /*3eb0*/  HMUL2 R8, R8, R12 ;  /* 0x0000000c08087232 */ /* 0x002fc40000000000 */
[----:B------:R-:W-:Y:S02]  /*3ec0*/  HMUL2 R9, R9, R13 ;  /* 0x0000000d09097232 */ /* 0x000fe40000000000 */
[----:B------:R-:W-:Y:S02]  /*3ed0*/  HMUL2 R10, R10, R14 ;  /* 0x0000000e0a0a7232 */ /* 0x000fe40000000000 */
[----:B------:R-:W-:Y:S02]  /*3ee0*/  HMUL2 R11, R11, R15 ;  /* 0x0000000f0b0b7232 */ /* 0x000fe40000000000 */
[----:B------:R-:W-:Y:S01]  /*3ef0*/  LDSM.16.M88.4 R12, [R0] ;  /* 0x00000000000c783b */ /* 0x000fe20000000200 */
[----:B------:R-:W5:Y:S01]  /*3f00*/  HMMA.16816.F32 R40, R4, R8, R40 ;  /* 0x000000080428723c */ /* 0x000f620000001828 */
[----:B--2---:R-:W-:Y:S02]  /*3f10*/  HMUL2 R20, R20, R24 ;  /* 0x0000001814147232 */ /* 0x004fe40000000000 */
[----:B------:R-:W-:-:S02]  /*3f20*/  HMUL2 R21, R21, R25 ;  /* 0x0000001915157232 */ /* 0x000fc40000000000 */
[----:B------:R-:W-:Y:S02]  /*3f30*/  HMUL2 R22, R22, R26 ;  /* 0x0000001a16167232 */ /* 0x000fe40000000000 */
[----:B------:R-:W-:Y:S01]  /*3f40*/  HMUL2 R23, R23, R27 ;  /* 0x0000001b17177232 */ /* 0x000fe20000000000 */
[----:B------:R5:W5:Y:S01]  /*3f50*/  HMMA.16816.F32 R16, R4, R10, R16 ;  /* 0x0000000a0410723c */ /* 0x000b620000001810 */
[----:B------:R-:W-:Y:S04]  /*3f60*/  LDSM.16.MT88.4 R24, [R2+0x2c00] ;  /* 0x002c00000218783b */ /* 0x000fe80000004200 */
[----:B-----5:R-:W-:Y:S03]  /*3f70*/  LDSM.16.MT88.4 R4, [R53+0x3c00] ;  /* 0x003c00003504783b */ /* 0x020fe60000004200 */
[C---:B---3--:R-:W5:Y:S01]  /*3f80*/  HMMA.16816.F32 R28, R32.reuse, R20, R28 ;  /* 0x00000014201c723c */ /* 0x048f62000000181c */
[----:B------:R-:W1:Y:S07]  /*3f90*/  LDSM.16.MT88.4 R8, [R53+0x2c00] ;  /* 0x002c00003508783b */ /* 0x000e6e0000004200 */
[----:B------:R5:W5:Y:S02]  /*3fa0*/  HMMA.16816.F32 R36, R32, R22, R36 ;  /* 0x000000162024723c */ /* 0x000b640000001824 */
[----:B-----5:R-:W2:Y:S01]  /*3fb0*/  LDSM.16.MT88.4 R20, [R2+0x3c00] ;  /* 0x003c00000214783b */ /* 0x020ea20000004200 */
[----:B----4-:R-:W-:-:S02]  /*3fc0*/  HMUL2 R44, R44, R48 ;  /* 0x000000302c2c7232 */ /* 0x010fc40000000000 */
        /* <DEDUP_REMOVED lines=13> */
[C---:B------:R-:W5:Y:S08]  /*40a0*/  HMMA.16816.F32 R28, R12.reuse, R4, R28 ;  /* 0x000000040c1c723c */ /* 0x040f70000000181c */
        /* <DEDUP_REMOVED lines=35> */
[----:B------:R-:W-:-:S04]  /*42e0*/  DEPBAR.LE SB0, 0x0 ;  /* 0x000080000000791a */ /* 0x000fc80000000000 */
[----:B------:R-:W-:Y:S06]  /*42f0*/  BAR.SYNC 0x0 ;  /* 0x0000000000007b1d */ /* 0x000fec0000000000 */
[----:B------:R-:W-:Y:S05]  /*4300*/  EXIT ;  /* 0x000000000000794d */ /* 0x000fea0003800000 */
.L_x_0:
[----:B------:R-:W-:-:S00]  /*4310*/  BRA `(.L_x_0) ;  /* 0xfffffff000007947 */ /* 0x000fc0000383ffff */
[----:B------:R-:W-:-:S00]  /*4320*/  NOP ;  /* 0x0000000000007918 */ /* 0x000fc00000000000 */
        /* <DEDUP_REMOVED lines=13> */
.L_x_1:


//--------------------- .nv.shared.recompute_w_u_fwd_kernel --------------------------
	.section	.nv.shared.recompute_w_u_fwd_kernel,"aw",@nobits
	.align	16
